	.target	sm_100a

	.elftype	@"ET_EXEC"


//--------------------- .note.nv.tkinfo           --------------------------
	.section	.note.nv.tkinfo,"",@"SHT_NOTE"
	.sectionflags	@"SHF_NOTE_NV_TKINFO"
	.tkinfo
        /*0018*/ 	.word	0x00000002
        /*0030*/ 	.string	""
        /*0030*/ 	.string	"ptxas"
        /*0030*/ 	.string	"Cuda compilation tools, release 13.0, V13.0.88"
        /*0030*/ 	.string	"Build cuda_13.0.r13.0/compiler.36424714_0"
        /*0030*/ 	.string	"-arch sm_100a -m 64 "



//--------------------- .note.nv.cuinfo           --------------------------
	.section	.note.nv.cuinfo,"",@"SHT_NOTE"
	.sectionflags	@"SHF_NOTE_NV_CUINFO"
        /*0018*/ 	.short	0x0002
        /*001a*/ 	.short	0x0064
        /*001c*/ 	.short	0x0082
	.zero		2


//--------------------- .nv.info                  --------------------------
	.section	.nv.info,"",@"SHT_CUDA_INFO"
	.align	4


	//----- nvinfo : EIATTR_REGCOUNT
	.align		4
        /*0000*/ 	.byte	0x04, 0x2f
        /*0002*/ 	.short	(.L_19 - .L_18)
	.align		4
.L_18:
        /*0004*/ 	.word	index@(_ZN7cutlass13device_kernelINS_4gemm6kernel13GemmUniversalIN4cute5tupleIJiiiiEEENS1_10collective13CollectiveMmaINS1_35MainloopSm100TmaUmmaWarpSpecializedILi17ELi2ELi4ENS5_IJNS4_1CILi1EEENSA_ILi2EEESB_EEEEENS5_IJNSA_ILi128EEENSA_ILi64EEESG_EEEaNS5_IJlSB_lEEEaSI_NS4_8TiledMMAINS4_8MMA_AtomIJNS4_15SM100_MMA_S8_SSIaaiLi128ELi64ELNS4_4UMMA5MajorE0ELSN_0ELNSM_8SaturateE0EEEEEENS4_6LayoutINS5_IJSB_SB_SB_EEENS5_IJNSA_ILi0EEEST_ST_EEEEENS5_IJNS4_10UnderscoreESW_SW_EEEEENS4_23SM90_TMA_LOAD_MULTICASTENS4_14ComposedLayoutINS4_7SwizzleILi2ELi4ELi3EEENS4_18smem_ptr_flag_bitsILi8EEENSR_INS5_IJNSA_ILi8EEESG_EEENS5_IJSG_SB_EEEEEEEvNS4_8identityENS4_13SM90_TMA_LOADES19_vS1A_EENS_8epilogue10collective18CollectiveEpilogueINS1D_23Sm100TmaWarpSpecializedILi1ELi1ELi64ELb0ELb0EEEJSH_NS5_IJNSR_ISF_SB_EENSR_ISG_SB_EEEEEaSI_aSI_NS1D_6fusion15FusionCallbacksIS1H_NS1L_17LinearCombinationIaiaiLNS_15FloatRoundStyleE2EEESH_S1K_JEEENS4_5SM1004TMEM4LOAD26SM100_TMEM_LOAD_32dp32b64xES1B_S19_NS4_39AutoVectorizingCopyWithAssumedAlignmentILi128EEENS4_14SM90_TMA_STOREES19_S1W_S1W_EEEvvEEEEvNT_6ParamsE)
        /*0008*/ 	.word	0x0000009c


	//----- nvinfo : EIATTR_FRAME_SIZE
	.align		4
.L_19:
        /*000c*/ 	.byte	0x04, 0x11
        /*000e*/ 	.short	(.L_21 - .L_20)
	.align		4
.L_20:
        /*0010*/ 	.word	index@($__internal_2_$__cuda_sm10x_tcgen05_guardrail_trap_unallocated_columns_being_dealloced)
        /*0014*/ 	.word	0x00000000


	//----- nvinfo : EIATTR_FRAME_SIZE
	.align		4
.L_21:
        /*0018*/ 	.byte	0x04, 0x11
        /*001a*/ 	.short	(.L_23 - .L_22)
	.align		4
.L_22:
        /*001c*/ 	.word	index@($__internal_1_$__cuda_sm10x_tcgen05_guardrail_trap_phase_invalid_during_alloc)
        /*0020*/ 	.word	0x00000000


	//----- nvinfo : EIATTR_FRAME_SIZE
	.align		4
.L_23:
        /*0024*/ 	.byte	0x04, 0x11
        /*0026*/ 	.short	(.L_25 - .L_24)
	.align		4
.L_24:
        /*0028*/ 	.word	index@($__internal_0_$__cuda_sm10x_tcgen05_guardrail_trap_col_being_dealloced_not_returned_by_alloc)
        /*002c*/ 	.word	0x00000000


	//----- nvinfo : EIATTR_FRAME_SIZE
	.align		4
.L_25:
        /*0030*/ 	.byte	0x04, 0x11
        /*0032*/ 	.short	(.L_27 - .L_26)
	.align		4
.L_26:
        /*0034*/ 	.word	index@(_ZN7cutlass13device_kernelINS_4gemm6kernel13GemmUniversalIN4cute5tupleIJiiiiEEENS1_10collective13CollectiveMmaINS1_35MainloopSm100TmaUmmaWarpSpecializedILi17ELi2ELi4ENS5_IJNS4_1CILi1EEENSA_ILi2EEESB_EEEEENS5_IJNSA_ILi128EEENSA_ILi64EEESG_EEEaNS5_IJlSB_lEEEaSI_NS4_8TiledMMAINS4_8MMA_AtomIJNS4_15SM100_MMA_S8_SSIaaiLi128ELi64ELNS4_4UMMA5MajorE0ELSN_0ELNSM_8SaturateE0EEEEEENS4_6LayoutINS5_IJSB_SB_SB_EEENS5_IJNSA_ILi0EEEST_ST_EEEEENS5_IJNS4_10UnderscoreESW_SW_EEEEENS4_23SM90_TMA_LOAD_MULTICASTENS4_14ComposedLayoutINS4_7SwizzleILi2ELi4ELi3EEENS4_18smem_ptr_flag_bitsILi8EEENSR_INS5_IJNSA_ILi8EEESG_EEENS5_IJSG_SB_EEEEEEEvNS4_8identityENS4_13SM90_TMA_LOADES19_vS1A_EENS_8epilogue10collective18CollectiveEpilogueINS1D_23Sm100TmaWarpSpecializedILi1ELi1ELi64ELb0ELb0EEEJSH_NS5_IJNSR_ISF_SB_EENSR_ISG_SB_EEEEEaSI_aSI_NS1D_6fusion15FusionCallbacksIS1H_NS1L_17LinearCombinationIaiaiLNS_15FloatRoundStyleE2EEESH_S1K_JEEENS4_5SM1004TMEM4LOAD26SM100_TMEM_LOAD_32dp32b64xES1B_S19_NS4_39AutoVectorizingCopyWithAssumedAlignmentILi128EEENS4_14SM90_TMA_STOREES19_S1W_S1W_EEEvvEEEEvNT_6ParamsE)
        /*0038*/ 	.word	0x00000000


	//----- nvinfo : EIATTR_MIN_STACK_SIZE
	.align		4
.L_27:
        /*003c*/ 	.byte	0x04, 0x12
        /*003e*/ 	.short	(.L_29 - .L_28)
	.align		4
.L_28:
        /*0040*/ 	.word	index@(_ZN7cutlass13device_kernelINS_4gemm6kernel13GemmUniversalIN4cute5tupleIJiiiiEEENS1_10collective13CollectiveMmaINS1_35MainloopSm100TmaUmmaWarpSpecializedILi17ELi2ELi4ENS5_IJNS4_1CILi1EEENSA_ILi2EEESB_EEEEENS5_IJNSA_ILi128EEENSA_ILi64EEESG_EEEaNS5_IJlSB_lEEEaSI_NS4_8TiledMMAINS4_8MMA_AtomIJNS4_15SM100_MMA_S8_SSIaaiLi128ELi64ELNS4_4UMMA5MajorE0ELSN_0ELNSM_8SaturateE0EEEEEENS4_6LayoutINS5_IJSB_SB_SB_EEENS5_IJNSA_ILi0EEEST_ST_EEEEENS5_IJNS4_10UnderscoreESW_SW_EEEEENS4_23SM90_TMA_LOAD_MULTICASTENS4_14ComposedLayoutINS4_7SwizzleILi2ELi4ELi3EEENS4_18smem_ptr_flag_bitsILi8EEENSR_INS5_IJNSA_ILi8EEESG_EEENS5_IJSG_SB_EEEEEEEvNS4_8identityENS4_13SM90_TMA_LOADES19_vS1A_EENS_8epilogue10collective18CollectiveEpilogueINS1D_23Sm100TmaWarpSpecializedILi1ELi1ELi64ELb0ELb0EEEJSH_NS5_IJNSR_ISF_SB_EENSR_ISG_SB_EEEEEaSI_aSI_NS1D_6fusion15FusionCallbacksIS1H_NS1L_17LinearCombinationIaiaiLNS_15FloatRoundStyleE2EEESH_S1K_JEEENS4_5SM1004TMEM4LOAD26SM100_TMEM_LOAD_32dp32b64xES1B_S19_NS4_39AutoVectorizingCopyWithAssumedAlignmentILi128EEENS4_14SM90_TMA_STOREES19_S1W_S1W_EEEvvEEEEvNT_6ParamsE)
        /*0044*/ 	.word	0x00000000
.L_29:


//--------------------- .nv.compat                --------------------------
	.section	.nv.compat,"",@"SHT_CUDA_COMPAT_INFO"
	.align	4
        /*0000*/ 	.byte	0x02, 0x09, 0x01, 0x00, 0x02, 0x02, 0x03, 0x00, 0x02, 0x05, 0x06, 0x00, 0x03, 0x07, 0x01, 0x01
        /*0010*/ 	.byte	0x02, 0x03, 0x01, 0x00, 0x02, 0x06, 0x01, 0x00, 0x04, 0x0b, 0x08, 0x00, 0x01, 0x00, 0x00, 0x00
        /*0020*/ 	.byte	0x00, 0x00, 0x00, 0x00


//--------------------- .nv.info._ZN7cutlass13device_kernelINS_4gemm6kernel13GemmUniversalIN4cute5tupleIJiiiiEEENS1_10collective13CollectiveMmaINS1_35MainloopSm100TmaUmmaWarpSpecializedILi17ELi2ELi4ENS5_IJNS4_1CILi1EEENSA_ILi2EEESB_EEEEENS5_IJNSA_ILi128EEENSA_ILi64EEESG_EEEaNS5_IJlSB_lEEEaSI_NS4_8TiledMMAINS4_8MMA_AtomIJNS4_15SM100_MMA_S8_SSIaaiLi128ELi64ELNS4_4UMMA5MajorE0ELSN_0ELNSM_8SaturateE0EEEEEENS4_6LayoutINS5_IJSB_SB_SB_EEENS5_IJNSA_ILi0EEEST_ST_EEEEENS5_IJNS4_10UnderscoreESW_SW_EEEEENS4_23SM90_TMA_LOAD_MULTICASTENS4_14ComposedLayoutINS4_7SwizzleILi2ELi4ELi3EEENS4_18smem_ptr_flag_bitsILi8EEENSR_INS5_IJNSA_ILi8EEESG_EEENS5_IJSG_SB_EEEEEEEvNS4_8identityENS4_13SM90_TMA_LOADES19_vS1A_EENS_8epilogue10collective18CollectiveEpilogueINS1D_23Sm100TmaWarpSpecializedILi1ELi1ELi64ELb0ELb0EEEJSH_NS5_IJNSR_ISF_SB_EENSR_ISG_SB_EEEEEaSI_aSI_NS1D_6fusion15FusionCallbacksIS1H_NS1L_17LinearCombinationIaiaiLNS_15FloatRoundStyleE2EEESH_S1K_JEEENS4_5SM1004TMEM4LOAD26SM100_TMEM_LOAD_32dp32b64xES1B_S19_NS4_39AutoVectorizingCopyWithAssumedAlignmentILi128EEENS4_14SM90_TMA_STOREES19_S1W_S1W_EEEvvEEEEvNT_6ParamsE --------------------------
	.section	.nv.info._ZN7cutlass13device_kernelINS_4gemm6kernel13GemmUniversalIN4cute5tupleIJiiiiEEENS1_10collective13CollectiveMmaINS1_35MainloopSm100TmaUmmaWarpSpecializedILi17ELi2ELi4ENS5_IJNS4_1CILi1EEENSA_ILi2EEESB_EEEEENS5_IJNSA_ILi128EEENSA_ILi64EEESG_EEEaNS5_IJlSB_lEEEaSI_NS4_8TiledMMAINS4_8MMA_AtomIJNS4_15SM100_MMA_S8_SSIaaiLi128ELi64ELNS4_4UMMA5MajorE0ELSN_0ELNSM_8SaturateE0EEEEEENS4_6LayoutINS5_IJSB_SB_SB_EEENS5_IJNSA_ILi0EEEST_ST_EEEEENS5_IJNS4_10UnderscoreESW_SW_EEEEENS4_23SM90_TMA_LOAD_MULTICASTENS4_14ComposedLayoutINS4_7SwizzleILi2ELi4ELi3EEENS4_18smem_ptr_flag_bitsILi8EEENSR_INS5_IJNSA_ILi8EEESG_EEENS5_IJSG_SB_EEEEEEEvNS4_8identityENS4_13SM90_TMA_LOADES19_vS1A_EENS_8epilogue10collective18CollectiveEpilogueINS1D_23Sm100TmaWarpSpecializedILi1ELi1ELi64ELb0ELb0EEEJSH_NS5_IJNSR_ISF_SB_EENSR_ISG_SB_EEEEEaSI_aSI_NS1D_6fusion15FusionCallbacksIS1H_NS1L_17LinearCombinationIaiaiLNS_15FloatRoundStyleE2EEESH_S1K_JEEENS4_5SM1004TMEM4LOAD26SM100_TMEM_LOAD_32dp32b64xES1B_S19_NS4_39AutoVectorizingCopyWithAssumedAlignmentILi128EEENS4_14SM90_TMA_STOREES19_S1W_S1W_EEEvvEEEEvNT_6ParamsE,"",@"SHT_CUDA_INFO"
	.sectionflags	@""
	.align	4


	//----- nvinfo : EIATTR_CUDA_API_VERSION
	.align		4
        /*0000*/ 	.byte	0x04, 0x37
        /*0002*/ 	.short	(.L_31 - .L_30)
.L_30:
        /*0004*/ 	.word	0x00000082


	//----- nvinfo : EIATTR_KPARAM_INFO
	.align		4
.L_31:
        /*0008*/ 	.byte	0x04, 0x17
        /*000a*/ 	.short	(.L_33 - .L_32)
.L_32:
        /*000c*/ 	.word	0x00000000
        /*0010*/ 	.short	0x0000
        /*0012*/ 	.short	0x0000
        /*0014*/ 	.byte	0x00, 0xf0, 0x01, 0x20


	//----- nvinfo : EIATTR_AT_ENTRY_FRAGMENTS
	.align		4
.L_33:
        /*0018*/ 	.byte	0x04, 0x4f
        /*001a*/ 	.short	(.L_35 - .L_34)


	//   ....[0]....
.L_34:
        /*001c*/ 	.word	0x00000006


	//----- nvinfo : EIATTR_RESERVED_SMEM_USED
	.align		4
.L_35:
        /*0020*/ 	.byte	0x01, 0x41
	.zero		2


	//----- nvinfo : EIATTR_SPARSE_MMA_MASK
	.align		4
        /*0024*/ 	.byte	0x03, 0x50
        /*0026*/ 	.short	0x0000


	//----- nvinfo : EIATTR_TCGEN05_1CTA_USED
	.align		4
        /*0028*/ 	.byte	0x01, 0x51
	.zero		2


	//----- nvinfo : EIATTR_MAXREG_COUNT
	.align		4
        /*002c*/ 	.byte	0x03, 0x1b
        /*002e*/ 	.short	0x00ff


	//----- nvinfo : EIATTR_NUM_BARRIERS
	.align		4
        /*0030*/ 	.byte	0x02, 0x4c
        /*0032*/ 	.byte	0x07
	.zero		1


	//----- nvinfo : EIATTR_EXTERNS
	.align		4
        /*0034*/ 	.byte	0x04, 0x0f
        /*0036*/ 	.short	(.L_37 - .L_36)


	//   ....[0]....
	.align		4
.L_36:
        /*0038*/ 	.word	index@(__assertfail)


	//----- nvinfo : EIATTR_MERCURY_ISA_VERSION
	.align		4
.L_37:
        /*003c*/ 	.byte	0x03, 0x5f
        /*003e*/ 	.short	0x0101


	//----- nvinfo : EIATTR_INT_WARP_WIDE_INSTR_OFFSETS
	.align		4
        /*0040*/ 	.byte	0x04, 0x31
        /*0042*/ 	.short	(.L_39 - .L_38)


	//   ....[0]....
.L_38:
        /*0044*/ 	.word	0x00004410


	//   ....[1]....
        /*0048*/ 	.word	0x00004440


	//   ....[2]....
        /*004c*/ 	.word	0x00004460


	//   ....[3]....
        /*0050*/ 	.word	0x00004f90


	//   ....[4]....
        /*0054*/ 	.word	0x00005040


	//----- nvinfo : EIATTR_COOP_GROUP_MASK_REGIDS
	.align		4
.L_39:
        /*0058*/ 	.byte	0x04, 0x29
        /*005a*/ 	.short	(.L_41 - .L_40)


	//   ....[0]....
.L_40:
        /*005c*/ 	.word	0xffffffff


	//   ....[1]....
        /*0060*/ 	.word	0xffffffff


	//   ....[2]....
        /*0064*/ 	.word	0xffffffff


	//   ....[3]....
        /*0068*/ 	.word	0xffffffff


	//   ....[4]....
        /*006c*/ 	.word	0xffffffff


	//   ....[5]....
        /*0070*/ 	.word	0xffffffff


	//   ....[6]....
        /*0074*/ 	.word	0xffffffff


	//   ....[7]....
        /*0078*/ 	.word	0xffffffff


	//   ....[8]....
        /*007c*/ 	.word	0xffffffff


	//   ....[9]....
        /*0080*/ 	.word	0xffffffff


	//   ....[10]....
        /*0084*/ 	.word	0xffffffff


	//   ....[11]....
        /*0088*/ 	.word	0xffffffff


	//   ....[12]....
        /*008c*/ 	.word	0xffffffff


	//   ....[13]....
        /*0090*/ 	.word	0xffffffff


	//----- nvinfo : EIATTR_COOP_GROUP_INSTR_OFFSETS
	.align		4
.L_41:
        /*0094*/ 	.byte	0x04, 0x28
        /*0096*/ 	.short	(.L_43 - .L_42)


	//   ....[0]....
.L_42:
        /*0098*/ 	.word	0x00000080


	//   ....[1]....
        /*009c*/ 	.word	0x000004e0


	//   ....[2]....
        /*00a0*/ 	.word	0x00000860


	//   ....[3]....
        /*00a4*/ 	.word	0x000009a0


	//   ....[4]....
        /*00a8*/ 	.word	0x00000aa0


	//   ....[5]....
        /*00ac*/ 	.word	0x00000c10


	//   ....[6]....
        /*00b0*/ 	.word	0x00000db0


	//   ....[7]....
        /*00b4*/ 	.word	0x00000f60


	//   ....[8]....
        /*00b8*/ 	.word	0x00002150


	//   ....[9]....
        /*00bc*/ 	.word	0x00003740


	//   ....[10]....
        /*00c0*/ 	.word	0x00003950


	//   ....[11]....
        /*00c4*/ 	.word	0x00003980


	//   ....[12]....
        /*00c8*/ 	.word	0x000042f0


	//   ....[13]....
        /*00cc*/ 	.word	0x00004520


	//----- nvinfo : EIATTR_VRC_CTA_INIT_COUNT
	.align		4
.L_43:
        /*00d0*/ 	.byte	0x02, 0x4a
        /*00d2*/ 	.byte	0x80
	.zero		1


	//----- nvinfo : EIATTR_SYSCALL_OFFSETS
	.align		4
        /*00d4*/ 	.byte	0x04, 0x46
        /*00d6*/ 	.short	(.L_45 - .L_44)


	//   ....[0]....
.L_44:
        /*00d8*/ 	.word	0x00005bc0


	//   ....[1]....
        /*00dc*/ 	.word	0x00005d00


	//   ....[2]....
        /*00e0*/ 	.word	0x000064c0


	//----- nvinfo : EIATTR_MBARRIER_INSTR_OFFSETS
	.align		4
.L_45:
        /*00e4*/ 	.byte	0x04, 0x39
        /*00e6*/ 	.short	(.L_47 - .L_46)


	//   ....[0]....
.L_46:
        /*00e8*/ 	.word	0x00000620
        /*00ec*/ 	.word	0x000000ff
        /*00f0*/ 	.word	0x00000000
        /*00f4*/ 	.short	0x0100
        /*00f6*/ 	.byte	0x04
	.zero		1


	//   ....[1]....
        /*00f8*/ 	.word	0x00000630
        /*00fc*/ 	.word	0x000000ff
        /*0100*/ 	.word	0x00000088
        /*0104*/ 	.short	0x0100
        /*0106*/ 	.byte	0x04
	.zero		1


	//   ....[2]....
        /*0108*/ 	.word	0x00000640
        /*010c*/ 	.word	0x000000ff
        /*0110*/ 	.word	0x00000008
        /*0114*/ 	.short	0x0100
        /*0116*/ 	.byte	0x04
	.zero		1


	//   ....[3]....
        /*0118*/ 	.word	0x00000650
        /*011c*/ 	.word	0x000000ff
        /*0120*/ 	.word	0x00000090
        /*0124*/ 	.short	0x0100
        /*0126*/ 	.byte	0x04
	.zero		1


	//   ....[4]....
        /*0128*/ 	.word	0x00000660
        /*012c*/ 	.word	0x000000ff
        /*0130*/ 	.word	0x00000010
        /*0134*/ 	.short	0x0100
        /*0136*/ 	.byte	0x04
	.zero		1


	//   ....[5]....
        /*0138*/ 	.word	0x00000670
        /*013c*/ 	.word	0x000000ff
        /*0140*/ 	.word	0x00000098
        /*0144*/ 	.short	0x0100
        /*0146*/ 	.byte	0x04
	.zero		1


	//   ....[6]....
        /*0148*/ 	.word	0x00000680
        /*014c*/ 	.word	0x000000ff
        /*0150*/ 	.word	0x00000018
        /*0154*/ 	.short	0x0100
        /*0156*/ 	.byte	0x04
	.zero		1


	//   ....[7]....
        /*0158*/ 	.word	0x00000690
        /*015c*/ 	.word	0x000000ff
        /*0160*/ 	.word	0x000000a0
        /*0164*/ 	.short	0x0100
        /*0166*/ 	.byte	0x04
	.zero		1


	//   ....[8]....
        /*0168*/ 	.word	0x000006a0
        /*016c*/ 	.word	0x000000ff
        /*0170*/ 	.word	0x00000020
        /*0174*/ 	.short	0x0100
        /*0176*/ 	.byte	0x04
	.zero		1


	//   ....[9]....
        /*0178*/ 	.word	0x000006b0
        /*017c*/ 	.word	0x000000ff
        /*0180*/ 	.word	0x000000a8
        /*0184*/ 	.short	0x0100
        /*0186*/ 	.byte	0x04
	.zero		1


	//   ....[10]....
        /*0188*/ 	.word	0x000006c0
        /*018c*/ 	.word	0x000000ff
        /*0190*/ 	.word	0x00000028
        /*0194*/ 	.short	0x0100
        /*0196*/ 	.byte	0x04
	.zero		1


	//   ....[11]....
        /*0198*/ 	.word	0x000006d0
        /*019c*/ 	.word	0x000000ff
        /*01a0*/ 	.word	0x000000b0
        /*01a4*/ 	.short	0x0100
        /*01a6*/ 	.byte	0x04
	.zero		1


	//   ....[12]....
        /*01a8*/ 	.word	0x000006e0
        /*01ac*/ 	.word	0x000000ff
        /*01b0*/ 	.word	0x00000030
        /*01b4*/ 	.short	0x0100
        /*01b6*/ 	.byte	0x04
	.zero		1


	//   ....[13]....
        /*01b8*/ 	.word	0x000006f0
        /*01bc*/ 	.word	0x000000ff
        /*01c0*/ 	.word	0x000000b8
        /*01c4*/ 	.short	0x0100
        /*01c6*/ 	.byte	0x04
	.zero		1


	//   ....[14]....
        /*01c8*/ 	.word	0x00000700
        /*01cc*/ 	.word	0x000000ff
        /*01d0*/ 	.word	0x00000038
        /*01d4*/ 	.short	0x0100
        /*01d6*/ 	.byte	0x04
	.zero		1


	//   ....[15]....
        /*01d8*/ 	.word	0x00000710
        /*01dc*/ 	.word	0x000000ff
        /*01e0*/ 	.word	0x000000c0
        /*01e4*/ 	.short	0x0100
        /*01e6*/ 	.byte	0x04
	.zero		1


	//   ....[16]....
        /*01e8*/ 	.word	0x00000720
        /*01ec*/ 	.word	0x000000ff
        /*01f0*/ 	.word	0x00000040
        /*01f4*/ 	.short	0x0100
        /*01f6*/ 	.byte	0x04
	.zero		1


	//   ....[17]....
        /*01f8*/ 	.word	0x00000730
        /*01fc*/ 	.word	0x000000ff
        /*0200*/ 	.word	0x000000c8
        /*0204*/ 	.short	0x0100
        /*0206*/ 	.byte	0x04
	.zero		1


	//   ....[18]....
        /*0208*/ 	.word	0x00000740
        /*020c*/ 	.word	0x000000ff
        /*0210*/ 	.word	0x00000048
        /*0214*/ 	.short	0x0100
        /*0216*/ 	.byte	0x04
	.zero		1


	//   ....[19]....
        /*0218*/ 	.word	0x00000750
        /*021c*/ 	.word	0x000000ff
        /*0220*/ 	.word	0x000000d0
        /*0224*/ 	.short	0x0100
        /*0226*/ 	.byte	0x04
	.zero		1


	//   ....[20]....
        /*0228*/ 	.word	0x00000760
        /*022c*/ 	.word	0x000000ff
        /*0230*/ 	.word	0x00000050
        /*0234*/ 	.short	0x0100
        /*0236*/ 	.byte	0x04
	.zero		1


	//   ....[21]....
        /*0238*/ 	.word	0x00000770
        /*023c*/ 	.word	0x000000ff
        /*0240*/ 	.word	0x000000d8
        /*0244*/ 	.short	0x0100
        /*0246*/ 	.byte	0x04
	.zero		1


	//   ....[22]....
        /*0248*/ 	.word	0x00000780
        /*024c*/ 	.word	0x000000ff
        /*0250*/ 	.word	0x00000058
        /*0254*/ 	.short	0x0100
        /*0256*/ 	.byte	0x04
	.zero		1


	//   ....[23]....
        /*0258*/ 	.word	0x00000790
        /*025c*/ 	.word	0x000000ff
        /*0260*/ 	.word	0x000000e0
        /*0264*/ 	.short	0x0100
        /*0266*/ 	.byte	0x04
	.zero		1


	//   ....[24]....
        /*0268*/ 	.word	0x000007a0
        /*026c*/ 	.word	0x000000ff
        /*0270*/ 	.word	0x00000060
        /*0274*/ 	.short	0x0100
        /*0276*/ 	.byte	0x04
	.zero		1


	//   ....[25]....
        /*0278*/ 	.word	0x000007b0
        /*027c*/ 	.word	0x000000ff
        /*0280*/ 	.word	0x000000e8
        /*0284*/ 	.short	0x0100
        /*0286*/ 	.byte	0x04
	.zero		1


	//   ....[26]....
        /*0288*/ 	.word	0x000007c0
        /*028c*/ 	.word	0x000000ff
        /*0290*/ 	.word	0x00000068
        /*0294*/ 	.short	0x0100
        /*0296*/ 	.byte	0x04
	.zero		1


	//   ....[27]....
        /*0298*/ 	.word	0x000007d0
        /*029c*/ 	.word	0x000000ff
        /*02a0*/ 	.word	0x000000f0
        /*02a4*/ 	.short	0x0100
        /*02a6*/ 	.byte	0x04
	.zero		1


	//   ....[28]....
        /*02a8*/ 	.word	0x000007e0
        /*02ac*/ 	.word	0x000000ff
        /*02b0*/ 	.word	0x00000070
        /*02b4*/ 	.short	0x0100
        /*02b6*/ 	.byte	0x04
	.zero		1


	//   ....[29]....
        /*02b8*/ 	.word	0x000007f0
        /*02bc*/ 	.word	0x000000ff
        /*02c0*/ 	.word	0x000000f8
        /*02c4*/ 	.short	0x0100
        /*02c6*/ 	.byte	0x04
	.zero		1


	//   ....[30]....
        /*02c8*/ 	.word	0x00000800
        /*02cc*/ 	.word	0x000000ff
        /*02d0*/ 	.word	0x00000078
        /*02d4*/ 	.short	0x0100
        /*02d6*/ 	.byte	0x04
	.zero		1


	//   ....[31]....
        /*02d8*/ 	.word	0x00000810
        /*02dc*/ 	.word	0x000000ff
        /*02e0*/ 	.word	0x00000100
        /*02e4*/ 	.short	0x0100
        /*02e6*/ 	.byte	0x04
	.zero		1


	//   ....[32]....
        /*02e8*/ 	.word	0x00000820
        /*02ec*/ 	.word	0x000000ff
        /*02f0*/ 	.word	0x00000080
        /*02f4*/ 	.short	0x0100
        /*02f6*/ 	.byte	0x04
	.zero		1


	//   ....[33]....
        /*02f8*/ 	.word	0x00000830
        /*02fc*/ 	.word	0x000000ff
        /*0300*/ 	.word	0x00000108
        /*0304*/ 	.short	0x0100
        /*0306*/ 	.byte	0x04
	.zero		1


	//   ....[34]....
        /*0308*/ 	.word	0x00000970
        /*030c*/ 	.word	0x000000ff
        /*0310*/ 	.word	0x00000110
        /*0314*/ 	.short	0x0100
        /*0316*/ 	.byte	0x04
	.zero		1


	//   ....[35]....
        /*0318*/ 	.word	0x00000980
        /*031c*/ 	.word	0x000000ff
        /*0320*/ 	.word	0x00000118
        /*0324*/ 	.short	0x0100
        /*0326*/ 	.byte	0x04
	.zero		1


	//   ....[36]....
        /*0328*/ 	.word	0x00000a70
        /*032c*/ 	.word	0x000000ff
        /*0330*/ 	.word	0x00000120
        /*0334*/ 	.short	0x0100
        /*0336*/ 	.byte	0x06
	.zero		1


	//   ....[37]....
        /*0338*/ 	.word	0x00000a80
        /*033c*/ 	.word	0x000000ff
        /*0340*/ 	.word	0x00000128
        /*0344*/ 	.short	0x0100
        /*0346*/ 	.byte	0x06
	.zero		1


	//   ....[38]....
        /*0348*/ 	.word	0x00000bc0
        /*034c*/ 	.word	0x000000ff
        /*0350*/ 	.word	0x00000130
        /*0354*/ 	.short	0x0100
        /*0356*/ 	.byte	0x06
	.zero		1


	//   ....[39]....
        /*0358*/ 	.word	0x00000bd0
        /*035c*/ 	.word	0x000000ff
        /*0360*/ 	.word	0x00000140
        /*0364*/ 	.short	0x0100
        /*0366*/ 	.byte	0x06
	.zero		1


	//   ....[40]....
        /*0368*/ 	.word	0x00000be0
        /*036c*/ 	.word	0x000000ff
        /*0370*/ 	.word	0x00000138
        /*0374*/ 	.short	0x0100
        /*0376*/ 	.byte	0x06
	.zero		1


	//   ....[41]....
        /*0378*/ 	.word	0x00000bf0
        /*037c*/ 	.word	0x000000ff
        /*0380*/ 	.word	0x00000148
        /*0384*/ 	.short	0x0100
        /*0386*/ 	.byte	0x06
	.zero		1


	//   ....[42]....
        /*0388*/ 	.word	0x00000d20
        /*038c*/ 	.word	0x000000ff
        /*0390*/ 	.word	0x00000150
        /*0394*/ 	.short	0x0100
        /*0396*/ 	.byte	0x04
	.zero		1


	//   ....[43]....
        /*0398*/ 	.word	0x00000d30
        /*039c*/ 	.word	0x000000ff
        /*03a0*/ 	.word	0x00000170
        /*03a4*/ 	.short	0x0100
        /*03a6*/ 	.byte	0x04
	.zero		1


	//   ....[44]....
        /*03a8*/ 	.word	0x00000d40
        /*03ac*/ 	.word	0x000000ff
        /*03b0*/ 	.word	0x00000158
        /*03b4*/ 	.short	0x0100
        /*03b6*/ 	.byte	0x04
	.zero		1


	//   ....[45]....
        /*03b8*/ 	.word	0x00000d50
        /*03bc*/ 	.word	0x000000ff
        /*03c0*/ 	.word	0x00000178
        /*03c4*/ 	.short	0x0100
        /*03c6*/ 	.byte	0x04
	.zero		1


	//   ....[46]....
        /*03c8*/ 	.word	0x00000d60
        /*03cc*/ 	.word	0x000000ff
        /*03d0*/ 	.word	0x00000160
        /*03d4*/ 	.short	0x0100
        /*03d6*/ 	.byte	0x04
	.zero		1


	//   ....[47]....
        /*03d8*/ 	.word	0x00000d70
        /*03dc*/ 	.word	0x000000ff
        /*03e0*/ 	.word	0x00000180
        /*03e4*/ 	.short	0x0100
        /*03e6*/ 	.byte	0x04
	.zero		1


	//   ....[48]....
        /*03e8*/ 	.word	0x00000d80
        /*03ec*/ 	.word	0x000000ff
        /*03f0*/ 	.word	0x00000168
        /*03f4*/ 	.short	0x0100
        /*03f6*/ 	.byte	0x04
	.zero		1


	//   ....[49]....
        /*03f8*/ 	.word	0x00000d90
        /*03fc*/ 	.word	0x000000ff
        /*0400*/ 	.word	0x00000188
        /*0404*/ 	.short	0x0100
        /*0406*/ 	.byte	0x04
	.zero		1


	//   ....[50]....
        /*0408*/ 	.word	0x00000e80
        /*040c*/ 	.word	0x000000ff
        /*0410*/ 	.word	0x00000190
        /*0414*/ 	.short	0x0100
        /*0416*/ 	.byte	0x04
	.zero		1


	//   ....[51]....
        /*0418*/ 	.word	0x00000e90
        /*041c*/ 	.word	0x000000ff
        /*0420*/ 	.word	0x000001a0
        /*0424*/ 	.short	0x0100
        /*0426*/ 	.byte	0x04
	.zero		1


	//   ....[52]....
        /*0428*/ 	.word	0x00000ea0
        /*042c*/ 	.word	0x000000ff
        /*0430*/ 	.word	0x00000198
        /*0434*/ 	.short	0x0100
        /*0436*/ 	.byte	0x04
	.zero		1


	//   ....[53]....
        /*0438*/ 	.word	0x00000eb0
        /*043c*/ 	.word	0x000000ff
        /*0440*/ 	.word	0x000001a8
        /*0444*/ 	.short	0x0100
        /*0446*/ 	.byte	0x04
	.zero		1


	//   ....[54]....
        /*0448*/ 	.word	0x000019d0
        /*044c*/ 	.word	0x00000000
        /*0450*/ 	.word	0x000001a0
        /*0454*/ 	.short	0x010a
        /*0456*/ 	.byte	0xff
	.zero		1


	//   ....[55]....
        /*0458*/ 	.word	0x00001a00
        /*045c*/ 	.word	0x00000000
        /*0460*/ 	.word	0x00000190
        /*0464*/ 	.short	0x0101
        /*0466*/ 	.byte	0xff
	.zero		1


	//   ....[56]....
        /*0468*/ 	.word	0x00001ad0
        /*046c*/ 	.word	0x000000ff
        /*0470*/ 	.word	0x00000088
        /*0474*/ 	.short	0x010a
        /*0476*/ 	.byte	0x04
	.zero		1


	//   ....[57]....
        /*0478*/ 	.word	0x00001b50
        /*047c*/ 	.word	0x000000ff
        /*0480*/ 	.word	0x00000088
        /*0484*/ 	.short	0x010a
        /*0486*/ 	.byte	0x21
	.zero		1


	//   ....[58]....
        /*0488*/ 	.word	0x00001ce0
        /*048c*/ 	.word	0x000000ff
        /*0490*/ 	.word	0x00000088
        /*0494*/ 	.short	0x010a
        /*0496*/ 	.byte	0x08
	.zero		1


	//   ....[59]....
        /*0498*/ 	.word	0x00001e00
        /*049c*/ 	.word	0x000000ff
        /*04a0*/ 	.word	0x00000128
        /*04a4*/ 	.short	0x0101
        /*04a6*/ 	.byte	0x06
	.zero		1


	//   ....[60]....
        /*04a8*/ 	.word	0x00001e20
        /*04ac*/ 	.word	0x000000ff
        /*04b0*/ 	.word	0x00000088
        /*04b4*/ 	.short	0x010a
        /*04b6*/ 	.byte	0x04
	.zero		1


	//   ....[61]....
        /*04b8*/ 	.word	0x00001ea0
        /*04bc*/ 	.word	0x000000ff
        /*04c0*/ 	.word	0x00000088
        /*04c4*/ 	.short	0x010a
        /*04c6*/ 	.byte	0x11
	.zero		1


	//   ....[62]....
        /*04c8*/ 	.word	0x00002030
        /*04cc*/ 	.word	0x000000ff
        /*04d0*/ 	.word	0x00000088
        /*04d4*/ 	.short	0x010a
        /*04d6*/ 	.byte	0x07
	.zero		1


	//   ....[63]....
        /*04d8*/ 	.word	0x00002180
        /*04dc*/ 	.word	0x00000003
        /*04e0*/ 	.word	0x00000130
        /*04e4*/ 	.short	0x010a
        /*04e6*/ 	.byte	0xff
	.zero		1


	//   ....[64]....
        /*04e8*/ 	.word	0x000022d0
        /*04ec*/ 	.word	0x00000000
        /*04f0*/ 	.word	0x00000000
        /*04f4*/ 	.short	0x0101
        /*04f6*/ 	.byte	0xff
	.zero		1


	//   ....[65]....
        /*04f8*/ 	.word	0x00002870
        /*04fc*/ 	.word	0x000000ff
        /*0500*/ 	.word	0x00000000
        /*0504*/ 	.short	0x010a
        /*0506*/ 	.byte	0x04
	.zero		1


	//   ....[66]....
        /*0508*/ 	.word	0x00002900
        /*050c*/ 	.word	0x000000ff
        /*0510*/ 	.word	0x00000000
        /*0514*/ 	.short	0x010a
        /*0516*/ 	.byte	0x05
	.zero		1


	//   ....[67]....
        /*0518*/ 	.word	0x00002990
        /*051c*/ 	.word	0x000000ff
        /*0520*/ 	.word	0x00000000
        /*0524*/ 	.short	0x010a
        /*0526*/ 	.byte	0x05
	.zero		1


	//   ....[68]....
        /*0528*/ 	.word	0x00002a20
        /*052c*/ 	.word	0x000000ff
        /*0530*/ 	.word	0x00000000
        /*0534*/ 	.short	0x010a
        /*0536*/ 	.byte	0x05
	.zero		1


	//   ....[69]....
        /*0538*/ 	.word	0x00002ab0
        /*053c*/ 	.word	0x000000ff
        /*0540*/ 	.word	0x00000000
        /*0544*/ 	.short	0x010a
        /*0546*/ 	.byte	0x05
	.zero		1


	//   ....[70]....
        /*0548*/ 	.word	0x00002b40
        /*054c*/ 	.word	0x000000ff
        /*0550*/ 	.word	0x00000000
        /*0554*/ 	.short	0x010a
        /*0556*/ 	.byte	0x05
	.zero		1


	//   ....[71]....
        /*0558*/ 	.word	0x00002bd0
        /*055c*/ 	.word	0x000000ff
        /*0560*/ 	.word	0x00000000
        /*0564*/ 	.short	0x010a
        /*0566*/ 	.byte	0x05
	.zero		1


	//   ....[72]....
        /*0568*/ 	.word	0x00002c60
        /*056c*/ 	.word	0x000000ff
        /*0570*/ 	.word	0x00000000
        /*0574*/ 	.short	0x010a
        /*0576*/ 	.byte	0x05
	.zero		1


	//   ....[73]....
        /*0578*/ 	.word	0x00002cf0
        /*057c*/ 	.word	0x000000ff
        /*0580*/ 	.word	0x00000000
        /*0584*/ 	.short	0x010a
        /*0586*/ 	.byte	0x05
	.zero		1


	//   ....[74]....
        /*0588*/ 	.word	0x00002d80
        /*058c*/ 	.word	0x000000ff
        /*0590*/ 	.word	0x00000000
        /*0594*/ 	.short	0x010a
        /*0596*/ 	.byte	0x05
	.zero		1


	//   ....[75]....
        /*0598*/ 	.word	0x00002e10
        /*059c*/ 	.word	0x000000ff
        /*05a0*/ 	.word	0x00000000
        /*05a4*/ 	.short	0x010a
        /*05a6*/ 	.byte	0x05
	.zero		1


	//   ....[76]....
        /*05a8*/ 	.word	0x00002ea0
        /*05ac*/ 	.word	0x000000ff
        /*05b0*/ 	.word	0x00000000
        /*05b4*/ 	.short	0x010a
        /*05b6*/ 	.byte	0x05
	.zero		1


	//   ....[77]....
        /*05b8*/ 	.word	0x00002f30
        /*05bc*/ 	.word	0x000000ff
        /*05c0*/ 	.word	0x00000000
        /*05c4*/ 	.short	0x010a
        /*05c6*/ 	.byte	0x05
	.zero		1


	//   ....[78]....
        /*05c8*/ 	.word	0x00002fc0
        /*05cc*/ 	.word	0x000000ff
        /*05d0*/ 	.word	0x00000000
        /*05d4*/ 	.short	0x010a
        /*05d6*/ 	.byte	0x05
	.zero		1


	//   ....[79]....
        /*05d8*/ 	.word	0x00003050
        /*05dc*/ 	.word	0x000000ff
        /*05e0*/ 	.word	0x00000000
        /*05e4*/ 	.short	0x010a
        /*05e6*/ 	.byte	0x05
	.zero		1


	//   ....[80]....
        /*05e8*/ 	.word	0x000030e0
        /*05ec*/ 	.word	0x000000ff
        /*05f0*/ 	.word	0x00000000
        /*05f4*/ 	.short	0x010a
        /*05f6*/ 	.byte	0x05
	.zero		1


	//   ....[81]....
        /*05f8*/ 	.word	0x00003180
        /*05fc*/ 	.word	0x00000000
        /*0600*/ 	.word	0x00000000
        /*0604*/ 	.short	0x010a
        /*0606*/ 	.byte	0xff
	.zero		1


	//   ....[82]....
        /*0608*/ 	.word	0x000032a0
        /*060c*/ 	.word	0x00000002
        /*0610*/ 	.word	0x00000190
        /*0614*/ 	.short	0x010a
        /*0616*/ 	.byte	0xff
	.zero		1


	//   ....[83]....
        /*0618*/ 	.word	0x00003310
        /*061c*/ 	.word	0x00000002
        /*0620*/ 	.word	0x00000000
        /*0624*/ 	.short	0x0101
        /*0626*/ 	.byte	0xff
	.zero		1


	//   ....[84]....
        /*0628*/ 	.word	0x00003330
        /*062c*/ 	.word	0x000000ff
        /*0630*/ 	.word	0x00000140
        /*0634*/ 	.short	0x010a
        /*0636*/ 	.byte	0x04
	.zero		1


	//   ....[85]....
        /*0638*/ 	.word	0x00003450
        /*063c*/ 	.word	0x00000002
        /*0640*/ 	.word	0x00000130
        /*0644*/ 	.short	0x010a
        /*0646*/ 	.byte	0xff
	.zero		1


	//   ....[86]....
        /*0648*/ 	.word	0x00003550
        /*064c*/ 	.word	0x00000002
        /*0650*/ 	.word	0x00000000
        /*0654*/ 	.short	0x0101
        /*0656*/ 	.byte	0xff
	.zero		1


	//   ....[87]....
        /*0658*/ 	.word	0x000035e0
        /*065c*/ 	.word	0x000000ff
        /*0660*/ 	.word	0x00000140
        /*0664*/ 	.short	0x0106
        /*0666*/ 	.byte	0x04
	.zero		1


	//   ....[88]....
        /*0668*/ 	.word	0x00003600
        /*066c*/ 	.word	0x000000ff
        /*0670*/ 	.word	0x00000140
        /*0674*/ 	.short	0x010a
        /*0676*/ 	.byte	0x04
	.zero		1


	//   ....[89]....
        /*0678*/ 	.word	0x00003690
        /*067c*/ 	.word	0x000000ff
        /*0680*/ 	.word	0x00000140
        /*0684*/ 	.short	0x0106
        /*0686*/ 	.byte	0x07
	.zero		1


	//   ....[90]....
        /*0688*/ 	.word	0x000036d0
        /*068c*/ 	.word	0x00000000
        /*0690*/ 	.word	0x00000140
        /*0694*/ 	.short	0x010a
        /*0696*/ 	.byte	0xff
	.zero		1


	//   ....[91]....
        /*0698*/ 	.word	0x00003be0
        /*069c*/ 	.word	0x00000000
        /*06a0*/ 	.word	0x00000130
        /*06a4*/ 	.short	0x010a
        /*06a6*/ 	.byte	0xff
	.zero		1


	//   ....[92]....
        /*06a8*/ 	.word	0x00003cf0
        /*06ac*/ 	.word	0x00000003
        /*06b0*/ 	.word	0x00000000
        /*06b4*/ 	.short	0x0101
        /*06b6*/ 	.byte	0xff
	.zero		1


	//   ....[93]....
        /*06b8*/ 	.word	0x00003d00
        /*06bc*/ 	.word	0x000000ff
        /*06c0*/ 	.word	0x00000000
        /*06c4*/ 	.short	0x010a
        /*06c6*/ 	.byte	0x04
	.zero		1


	//   ....[94]....
        /*06c8*/ 	.word	0x00003d20
        /*06cc*/ 	.word	0x000000ff
        /*06d0*/ 	.word	0x00000170
        /*06d4*/ 	.short	0x010a
        /*06d6*/ 	.byte	0x16
	.zero		1


	//   ....[95]....
        /*06d8*/ 	.word	0x00003df0
        /*06dc*/ 	.word	0x000000ff
        /*06e0*/ 	.word	0x00000000
        /*06e4*/ 	.short	0x010a
        /*06e6*/ 	.byte	0x05
	.zero		1


	//   ....[96]....
        /*06e8*/ 	.word	0x00003f30
        /*06ec*/ 	.word	0x000000ff
        /*06f0*/ 	.word	0x00000000
        /*06f4*/ 	.short	0x010a
        /*06f6*/ 	.byte	0x04
	.zero		1


	//   ....[97]....
        /*06f8*/ 	.word	0x00004120
        /*06fc*/ 	.word	0x000000ff
        /*0700*/ 	.word	0x00000000
        /*0704*/ 	.short	0x010a
        /*0706*/ 	.byte	0x04
	.zero		1


	//   ....[98]....
        /*0708*/ 	.word	0x000041b0
        /*070c*/ 	.word	0x000000ff
        /*0710*/ 	.word	0x00000000
        /*0714*/ 	.short	0x010a
        /*0716*/ 	.byte	0x05
	.zero		1


	//   ....[99]....
        /*0718*/ 	.word	0x00004240
        /*071c*/ 	.word	0x000000ff
        /*0720*/ 	.word	0x00000000
        /*0724*/ 	.short	0x010a
        /*0726*/ 	.byte	0x05
	.zero		1


	//   ....[100]....
        /*0728*/ 	.word	0x000042d0
        /*072c*/ 	.word	0x000000ff
        /*0730*/ 	.word	0x00000000
        /*0734*/ 	.short	0x010a
        /*0736*/ 	.byte	0x04
	.zero		1


	//   ....[101]....
        /*0738*/ 	.word	0x00004770
        /*073c*/ 	.word	0x00000007
        /*0740*/ 	.word	0x00000130
        /*0744*/ 	.short	0x010a
        /*0746*/ 	.byte	0xff
	.zero		1


	//   ....[102]....
        /*0748*/ 	.word	0x000048e0
        /*074c*/ 	.word	0x00000000
        /*0750*/ 	.word	0x00000000
        /*0754*/ 	.short	0x0101
        /*0756*/ 	.byte	0xff
	.zero		1


	//   ....[103]....
        /*0758*/ 	.word	0x00004d50
        /*075c*/ 	.word	0x000000ff
        /*0760*/ 	.word	0x00000128
        /*0764*/ 	.short	0x010a
        /*0766*/ 	.byte	0x11
	.zero		1


	//   ....[104]....
        /*0768*/ 	.word	0x00004ed0
        /*076c*/ 	.word	0x000000ff
        /*0770*/ 	.word	0x00000118
        /*0774*/ 	.short	0x010a
        /*0776*/ 	.byte	0x11
	.zero		1


	//   ....[105]....
        /*0778*/ 	.word	0x000050e0
        /*077c*/ 	.word	0x000000ff
        /*0780*/ 	.word	0x00000110
        /*0784*/ 	.short	0x010b
        /*0786*/ 	.byte	0x11
	.zero		1


	//   ....[106]....
        /*0788*/ 	.word	0x000050f0
        /*078c*/ 	.word	0x000000ff
        /*0790*/ 	.word	0x00000000
        /*0794*/ 	.short	0x0101
        /*0796*/ 	.byte	0x30
	.zero		1


	//   ....[107]....
        /*0798*/ 	.word	0x00005130
        /*079c*/ 	.word	0x00000000
        /*07a0*/ 	.word	0x00000118
        /*07a4*/ 	.short	0x010a
        /*07a6*/ 	.byte	0xff
	.zero		1


	//   ....[108]....
        /*07a8*/ 	.word	0x00005480
        /*07ac*/ 	.word	0x00000003
        /*07b0*/ 	.word	0x00000130
        /*07b4*/ 	.short	0x010a
        /*07b6*/ 	.byte	0xff
	.zero		1


	//   ....[109]....
        /*07b8*/ 	.word	0x00005600
        /*07bc*/ 	.word	0x00000000
        /*07c0*/ 	.word	0x00000000
        /*07c4*/ 	.short	0x0101
        /*07c6*/ 	.byte	0xff
	.zero		1


	//   ....[110]....
        /*07c8*/ 	.word	0x000060a0
        /*07cc*/ 	.word	0x000000ff
        /*07d0*/ 	.word	0x00000110
        /*07d4*/ 	.short	0x010a
        /*07d6*/ 	.byte	0x2c
	.zero		1


	//   ....[111]....
        /*07d8*/ 	.word	0x000060b0
        /*07dc*/ 	.word	0x00000016
        /*07e0*/ 	.word	0x00000150
        /*07e4*/ 	.short	0x010a
        /*07e6*/ 	.byte	0xff
	.zero		1


	//   ....[112]....
        /*07e8*/ 	.word	0x00006240
        /*07ec*/ 	.word	0x000000ff
        /*07f0*/ 	.word	0x00000110
        /*07f4*/ 	.short	0x010a
        /*07f6*/ 	.byte	0x2c
	.zero		1


	//   ....[113]....
        /*07f8*/ 	.word	0x00006340
        /*07fc*/ 	.word	0x000000ff
        /*0800*/ 	.word	0x00000000
        /*0804*/ 	.short	0x0101
        /*0806*/ 	.byte	0x04
	.zero		1


	//   ....[114]....
        /*0808*/ 	.word	0x000063a0
        /*080c*/ 	.word	0x00000016
        /*0810*/ 	.word	0x00000150
        /*0814*/ 	.short	0x010a
        /*0816*/ 	.byte	0xff
	.zero		1


	//   ....[115]....
        /*0818*/ 	.word	0x00006800
        /*081c*/ 	.word	0x000000ff
        /*0820*/ 	.word	0x00000000
        /*0824*/ 	.short	0x0101
        /*0826*/ 	.byte	0x04
	.zero		1


	//   ....[116]....
        /*0828*/ 	.word	0x000078f0
        /*082c*/ 	.word	0x00000000
        /*0830*/ 	.word	0x000001a0
        /*0834*/ 	.short	0x010a
        /*0836*/ 	.byte	0xff
	.zero		1


	//   ....[117]....
        /*0838*/ 	.word	0x00007950
        /*083c*/ 	.word	0x00000000
        /*0840*/ 	.word	0x00000088
        /*0844*/ 	.short	0x010a
        /*0846*/ 	.byte	0xff
	.zero		1


	//   ....[118]....
        /*0848*/ 	.word	0x000079b0
        /*084c*/ 	.word	0x00000000
        /*0850*/ 	.word	0x00000088
        /*0854*/ 	.short	0x010a
        /*0856*/ 	.byte	0xff
	.zero		1


	//   ....[119]....
        /*0858*/ 	.word	0x00007a00
        /*085c*/ 	.word	0x00000003
        /*0860*/ 	.word	0x00000130
        /*0864*/ 	.short	0x010a
        /*0866*/ 	.byte	0xff
	.zero		1


	//   ....[120]....
        /*0868*/ 	.word	0x00007a60
        /*086c*/ 	.word	0x00000000
        /*0870*/ 	.word	0x00000000
        /*0874*/ 	.short	0x010a
        /*0876*/ 	.byte	0xff
	.zero		1


	//   ....[121]....
        /*0878*/ 	.word	0x00007ac0
        /*087c*/ 	.word	0x00000000
        /*0880*/ 	.word	0x00000000
        /*0884*/ 	.short	0x010a
        /*0886*/ 	.byte	0xff
	.zero		1


	//   ....[122]....
        /*0888*/ 	.word	0x00007b20
        /*088c*/ 	.word	0x00000000
        /*0890*/ 	.word	0x00000000
        /*0894*/ 	.short	0x010a
        /*0896*/ 	.byte	0xff
	.zero		1


	//   ....[123]....
        /*0898*/ 	.word	0x00007b80
        /*089c*/ 	.word	0x00000000
        /*08a0*/ 	.word	0x00000000
        /*08a4*/ 	.short	0x010a
        /*08a6*/ 	.byte	0xff
	.zero		1


	//   ....[124]....
        /*08a8*/ 	.word	0x00007be0
        /*08ac*/ 	.word	0x00000000
        /*08b0*/ 	.word	0x00000000
        /*08b4*/ 	.short	0x010a
        /*08b6*/ 	.byte	0xff
	.zero		1


	//   ....[125]....
        /*08b8*/ 	.word	0x00007c40
        /*08bc*/ 	.word	0x00000000
        /*08c0*/ 	.word	0x00000000
        /*08c4*/ 	.short	0x010a
        /*08c6*/ 	.byte	0xff
	.zero		1


	//   ....[126]....
        /*08c8*/ 	.word	0x00007ca0
        /*08cc*/ 	.word	0x00000000
        /*08d0*/ 	.word	0x00000000
        /*08d4*/ 	.short	0x010a
        /*08d6*/ 	.byte	0xff
	.zero		1


	//   ....[127]....
        /*08d8*/ 	.word	0x00007d00
        /*08dc*/ 	.word	0x00000000
        /*08e0*/ 	.word	0x00000000
        /*08e4*/ 	.short	0x010a
        /*08e6*/ 	.byte	0xff
	.zero		1


	//   ....[128]....
        /*08e8*/ 	.word	0x00007d60
        /*08ec*/ 	.word	0x00000000
        /*08f0*/ 	.word	0x00000000
        /*08f4*/ 	.short	0x010a
        /*08f6*/ 	.byte	0xff
	.zero		1


	//   ....[129]....
        /*08f8*/ 	.word	0x00007dc0
        /*08fc*/ 	.word	0x00000000
        /*0900*/ 	.word	0x00000000
        /*0904*/ 	.short	0x010a
        /*0906*/ 	.byte	0xff
	.zero		1


	//   ....[130]....
        /*0908*/ 	.word	0x00007e20
        /*090c*/ 	.word	0x00000000
        /*0910*/ 	.word	0x00000000
        /*0914*/ 	.short	0x010a
        /*0916*/ 	.byte	0xff
	.zero		1


	//   ....[131]....
        /*0918*/ 	.word	0x00007e80
        /*091c*/ 	.word	0x00000000
        /*0920*/ 	.word	0x00000000
        /*0924*/ 	.short	0x010a
        /*0926*/ 	.byte	0xff
	.zero		1


	//   ....[132]....
        /*0928*/ 	.word	0x00007ee0
        /*092c*/ 	.word	0x00000000
        /*0930*/ 	.word	0x00000000
        /*0934*/ 	.short	0x010a
        /*0936*/ 	.byte	0xff
	.zero		1


	//   ....[133]....
        /*0938*/ 	.word	0x00007f40
        /*093c*/ 	.word	0x00000000
        /*0940*/ 	.word	0x00000000
        /*0944*/ 	.short	0x010a
        /*0946*/ 	.byte	0xff
	.zero		1


	//   ....[134]....
        /*0948*/ 	.word	0x00007fa0
        /*094c*/ 	.word	0x00000000
        /*0950*/ 	.word	0x00000000
        /*0954*/ 	.short	0x010a
        /*0956*/ 	.byte	0xff
	.zero		1


	//   ....[135]....
        /*0958*/ 	.word	0x00008000
        /*095c*/ 	.word	0x00000000
        /*0960*/ 	.word	0x00000000
        /*0964*/ 	.short	0x010a
        /*0966*/ 	.byte	0xff
	.zero		1


	//   ....[136]....
        /*0968*/ 	.word	0x00008050
        /*096c*/ 	.word	0x00000002
        /*0970*/ 	.word	0x00000190
        /*0974*/ 	.short	0x010a
        /*0976*/ 	.byte	0xff
	.zero		1


	//   ....[137]....
        /*0978*/ 	.word	0x000080b0
        /*097c*/ 	.word	0x00000002
        /*0980*/ 	.word	0x00000140
        /*0984*/ 	.short	0x010a
        /*0986*/ 	.byte	0xff
	.zero		1


	//   ....[138]....
        /*0988*/ 	.word	0x00008100
        /*098c*/ 	.word	0x00000002
        /*0990*/ 	.word	0x00000130
        /*0994*/ 	.short	0x010a
        /*0996*/ 	.byte	0xff
	.zero		1


	//   ....[139]....
        /*0998*/ 	.word	0x00008160
        /*099c*/ 	.word	0x00000000
        /*09a0*/ 	.word	0x00000140
        /*09a4*/ 	.short	0x010a
        /*09a6*/ 	.byte	0xff
	.zero		1


	//   ....[140]....
        /*09a8*/ 	.word	0x000081b0
        /*09ac*/ 	.word	0x00000000
        /*09b0*/ 	.word	0x00000130
        /*09b4*/ 	.short	0x010a
        /*09b6*/ 	.byte	0xff
	.zero		1


	//   ....[141]....
        /*09b8*/ 	.word	0x00008210
        /*09bc*/ 	.word	0x00000002
        /*09c0*/ 	.word	0x00000170
        /*09c4*/ 	.short	0x010a
        /*09c6*/ 	.byte	0xff
	.zero		1


	//   ....[142]....
        /*09c8*/ 	.word	0x00008270
        /*09cc*/ 	.word	0x00000000
        /*09d0*/ 	.word	0x00000000
        /*09d4*/ 	.short	0x010a
        /*09d6*/ 	.byte	0xff
	.zero		1


	//   ....[143]....
        /*09d8*/ 	.word	0x000082d0
        /*09dc*/ 	.word	0x00000000
        /*09e0*/ 	.word	0x00000000
        /*09e4*/ 	.short	0x010a
        /*09e6*/ 	.byte	0xff
	.zero		1


	//   ....[144]....
        /*09e8*/ 	.word	0x00008330
        /*09ec*/ 	.word	0x00000000
        /*09f0*/ 	.word	0x00000000
        /*09f4*/ 	.short	0x010a
        /*09f6*/ 	.byte	0xff
	.zero		1


	//   ....[145]....
        /*09f8*/ 	.word	0x00008390
        /*09fc*/ 	.word	0x00000000
        /*0a00*/ 	.word	0x00000000
        /*0a04*/ 	.short	0x010a
        /*0a06*/ 	.byte	0xff
	.zero		1


	//   ....[146]....
        /*0a08*/ 	.word	0x000083f0
        /*0a0c*/ 	.word	0x00000000
        /*0a10*/ 	.word	0x00000000
        /*0a14*/ 	.short	0x010a
        /*0a16*/ 	.byte	0xff
	.zero		1


	//   ....[147]....
        /*0a18*/ 	.word	0x00008440
        /*0a1c*/ 	.word	0x00000007
        /*0a20*/ 	.word	0x00000130
        /*0a24*/ 	.short	0x010a
        /*0a26*/ 	.byte	0xff
	.zero		1


	//   ....[148]....
        /*0a28*/ 	.word	0x000084a0
        /*0a2c*/ 	.word	0x00000000
        /*0a30*/ 	.word	0x00000128
        /*0a34*/ 	.short	0x010a
        /*0a36*/ 	.byte	0xff
	.zero		1


	//   ....[149]....
        /*0a38*/ 	.word	0x00008500
        /*0a3c*/ 	.word	0x00000000
        /*0a40*/ 	.word	0x00000118
        /*0a44*/ 	.short	0x010a
        /*0a46*/ 	.byte	0xff
	.zero		1


	//   ....[150]....
        /*0a48*/ 	.word	0x00008550
        /*0a4c*/ 	.word	0x00000003
        /*0a50*/ 	.word	0x00000130
        /*0a54*/ 	.short	0x010a
        /*0a56*/ 	.byte	0xff
	.zero		1


	//   ....[151]....
        /*0a58*/ 	.word	0x000085b0
        /*0a5c*/ 	.word	0x00000000
        /*0a60*/ 	.word	0x00000110
        /*0a64*/ 	.short	0x010a
        /*0a66*/ 	.byte	0xff
	.zero		1


	//   ....[152]....
        /*0a68*/ 	.word	0x00008600
        /*0a6c*/ 	.word	0x00000016
        /*0a70*/ 	.word	0x00000150
        /*0a74*/ 	.short	0x010a
        /*0a76*/ 	.byte	0xff
	.zero		1


	//----- nvinfo : EIATTR_NUM_MBARRIERS
	.align		4
.L_47:
        /*0a78*/ 	.byte	0x03, 0x38
        /*0a7a*/ 	.short	0x0036


	//----- nvinfo : EIATTR_EXIT_INSTR_OFFSETS
	.align		4
        /*0a7c*/ 	.byte	0x04, 0x1c
        /*0a7e*/ 	.short	(.L_49 - .L_48)


	//   ....[0]....
.L_48:
        /*0a80*/ 	.word	0x000031b0


	//   ....[1]....
        /*0a84*/ 	.word	0x000036a0


	//   ....[2]....
        /*0a88*/ 	.word	0x00003700


	//   ....[3]....
        /*0a8c*/ 	.word	0x00004530


	//   ....[4]....
        /*0a90*/ 	.word	0x00005160


	//   ....[5]....
        /*0a94*/ 	.word	0x000051a0


	//   ....[6]....
        /*0a98*/ 	.word	0x000078e0


	//----- nvinfo : EIATTR_MAX_THREADS
	.align		4
.L_49:
        /*0a9c*/ 	.byte	0x04, 0x05
        /*0a9e*/ 	.short	(.L_51 - .L_50)
.L_50:
        /*0aa0*/ 	.word	0x00000100
        /*0aa4*/ 	.word	0x00000001
        /*0aa8*/ 	.word	0x00000001


	//----- nvinfo : EIATTR_CRS_STACK_SIZE
	.align		4
.L_51:
        /*0aac*/ 	.byte	0x04, 0x1e
        /*0aae*/ 	.short	(.L_53 - .L_52)
.L_52:
        /*0ab0*/ 	.word	0x00000000


	//----- nvinfo : EIATTR_CBANK_PARAM_SIZE
	.align		4
.L_53:
        /*0ab4*/ 	.byte	0x03, 0x19
        /*0ab6*/ 	.short	0x0800


	//----- nvinfo : EIATTR_PARAM_CBANK
	.align		4
        /*0ab8*/ 	.byte	0x04, 0x0a
        /*0aba*/ 	.short	(.L_55 - .L_54)
	.align		4
.L_54:
        /*0abc*/ 	.word	index@(.nv.constant0._ZN7cutlass13device_kernelINS_4gemm6kernel13GemmUniversalIN4cute5tupleIJiiiiEEENS1_10collective13CollectiveMmaINS1_35MainloopSm100TmaUmmaWarpSpecializedILi17ELi2ELi4ENS5_IJNS4_1CILi1EEENSA_ILi2EEESB_EEEEENS5_IJNSA_ILi128EEENSA_ILi64EEESG_EEEaNS5_IJlSB_lEEEaSI_NS4_8TiledMMAINS4_8MMA_AtomIJNS4_15SM100_MMA_S8_SSIaaiLi128ELi64ELNS4_4UMMA5MajorE0ELSN_0ELNSM_8SaturateE0EEEEEENS4_6LayoutINS5_IJSB_SB_SB_EEENS5_IJNSA_ILi0EEEST_ST_EEEEENS5_IJNS4_10UnderscoreESW_SW_EEEEENS4_23SM90_TMA_LOAD_MULTICASTENS4_14ComposedLayoutINS4_7SwizzleILi2ELi4ELi3EEENS4_18smem_ptr_flag_bitsILi8EEENSR_INS5_IJNSA_ILi8EEESG_EEENS5_IJSG_SB_EEEEEEEvNS4_8identityENS4_13SM90_TMA_LOADES19_vS1A_EENS_8epilogue10collective18CollectiveEpilogueINS1D_23Sm100TmaWarpSpecializedILi1ELi1ELi64ELb0ELb0EEEJSH_NS5_IJNSR_ISF_SB_EENSR_ISG_SB_EEEEEaSI_aSI_NS1D_6fusion15FusionCallbacksIS1H_NS1L_17LinearCombinationIaiaiLNS_15FloatRoundStyleE2EEESH_S1K_JEEENS4_5SM1004TMEM4LOAD26SM100_TMEM_LOAD_32dp32b64xES1B_S19_NS4_39AutoVectorizingCopyWithAssumedAlignmentILi128EEENS4_14SM90_TMA_STOREES19_S1W_S1W_EEEvvEEEEvNT_6ParamsE)
        /*0ac0*/ 	.short	0x0380
        /*0ac2*/ 	.short	0x0800


	//----- nvinfo : EIATTR_SW_WAR
	.align		4
.L_55:
        /*0ac4*/ 	.byte	0x04, 0x36
        /*0ac6*/ 	.short	(.L_57 - .L_56)
.L_56:
        /*0ac8*/ 	.word	0x00000008
.L_57:


//--------------------- .nv.callgraph             --------------------------
	.section	.nv.callgraph,"",@"SHT_CUDA_CALLGRAPH"
	.align	4
	.sectionentsize	8
	.align		4
        /*0000*/ 	.word	0x00000000
	.align		4
        /*0004*/ 	.word	0xffffffff
	.align		4
        /*0008*/ 	.word	index@(_ZN7cutlass13device_kernelINS_4gemm6kernel13GemmUniversalIN4cute5tupleIJiiiiEEENS1_10collective13CollectiveMmaINS1_35MainloopSm100TmaUmmaWarpSpecializedILi17ELi2ELi4ENS5_IJNS4_1CILi1EEENSA_ILi2EEESB_EEEEENS5_IJNSA_ILi128EEENSA_ILi64EEESG_EEEaNS5_IJlSB_lEEEaSI_NS4_8TiledMMAINS4_8MMA_AtomIJNS4_15SM100_MMA_S8_SSIaaiLi128ELi64ELNS4_4UMMA5MajorE0ELSN_0ELNSM_8SaturateE0EEEEEENS4_6LayoutINS5_IJSB_SB_SB_EEENS5_IJNSA_ILi0EEEST_ST_EEEEENS5_IJNS4_10UnderscoreESW_SW_EEEEENS4_23SM90_TMA_LOAD_MULTICASTENS4_14ComposedLayoutINS4_7SwizzleILi2ELi4ELi3EEENS4_18smem_ptr_flag_bitsILi8EEENSR_INS5_IJNSA_ILi8EEESG_EEENS5_IJSG_SB_EEEEEEEvNS4_8identityENS4_13SM90_TMA_LOADES19_vS1A_EENS_8epilogue10collective18CollectiveEpilogueINS1D_23Sm100TmaWarpSpecializedILi1ELi1ELi64ELb0ELb0EEEJSH_NS5_IJNSR_ISF_SB_EENSR_ISG_SB_EEEEEaSI_aSI_NS1D_6fusion15FusionCallbacksIS1H_NS1L_17LinearCombinationIaiaiLNS_15FloatRoundStyleE2EEESH_S1K_JEEENS4_5SM1004TMEM4LOAD26SM100_TMEM_LOAD_32dp32b64xES1B_S19_NS4_39AutoVectorizingCopyWithAssumedAlignmentILi128EEENS4_14SM90_TMA_STOREES19_S1W_S1W_EEEvvEEEEvNT_6ParamsE)
	.align		4
        /*000c*/ 	.word	index@(__assertfail)
	.align		4
        /*0010*/ 	.word	0x00000000
	.align		4
        /*0014*/ 	.word	0xfffffffe
	.align		4
        /*0018*/ 	.word	0x00000000
	.align		4
        /*001c*/ 	.word	0xfffffffd
	.align		4
        /*0020*/ 	.word	0x00000000
	.align		4
        /*0024*/ 	.word	0xfffffffc


//--------------------- .nv.constant4             --------------------------
	.section	.nv.constant4,"a",@progbits
	.align	8
	.align		8
.nv.constant4:
        /*0000*/ 	.dword	__assertfail
	.align		8
        /*0008*/ 	.dword	__unnamed_1
	.align		8
        /*0010*/ 	.dword	__unnamed_2
	.align		8
        /*0018*/ 	.dword	_ZN39_INTERNAL_05c661ca_4_k_cu_52b45d7d_99184cuda3std3__45__cpo5beginE
	.align		8
        /*0020*/ 	.dword	_ZN39_INTERNAL_05c661ca_4_k_cu_52b45d7d_99184cuda3std3__45__cpo3endE
	.align		8
        /*0028*/ 	.dword	_ZN39_INTERNAL_05c661ca_4_k_cu_52b45d7d_99184cuda3std3__45__cpo6cbeginE
	.align		8
        /*0030*/ 	.dword	_ZN39_INTERNAL_05c661ca_4_k_cu_52b45d7d_99184cuda3std3__45__cpo4cendE
	.align		8
        /*0038*/ 	.dword	_ZN39_INTERNAL_05c661ca_4_k_cu_52b45d7d_99184cuda3std3__441_GLOBAL__N__05c661ca_4_k_cu_52b45d7d_99186ignoreE
	.align		8
        /*0040*/ 	.dword	_ZN39_INTERNAL_05c661ca_4_k_cu_52b45d7d_99184cuda3std3__419piecewise_constructE
	.align		8
        /*0048*/ 	.dword	_ZN39_INTERNAL_05c661ca_4_k_cu_52b45d7d_99184cuda3std3__48in_placeE
	.align		8
        /*0050*/ 	.dword	_ZN39_INTERNAL_05c661ca_4_k_cu_52b45d7d_99184cuda3std6ranges3__45__cpo4swapE
	.align		8
        /*0058*/ 	.dword	_ZN39_INTERNAL_05c661ca_4_k_cu_52b45d7d_99184cuda3std6ranges3__45__cpo9iter_moveE
	.align		8
        /*0060*/ 	.dword	_ZN39_INTERNAL_05c661ca_4_k_cu_52b45d7d_99184cute7productE
	.align		8
        /*0068*/ 	.dword	_ZN39_INTERNAL_05c661ca_4_k_cu_52b45d7d_99184cute1_E
	.align		8
        /*0070*/ 	.dword	$str$25
	.align		8
        /*0078*/ 	.dword	$str$26
	.align		8
        /*0080*/ 	.dword	$str$27
	.align		8
        /*0088*/ 	.dword	$str$28


//--------------------- .text._ZN7cutlass13device_kernelINS_4gemm6kernel13GemmUniversalIN4cute5tupleIJiiiiEEENS1_10collective13CollectiveMmaINS1_35MainloopSm100TmaUmmaWarpSpecializedILi17ELi2ELi4ENS5_IJNS4_1CILi1EEENSA_ILi2EEESB_EEEEENS5_IJNSA_ILi128EEENSA_ILi64EEESG_EEEaNS5_IJlSB_lEEEaSI_NS4_8TiledMMAINS4_8MMA_AtomIJNS4_15SM100_MMA_S8_SSIaaiLi128ELi64ELNS4_4UMMA5MajorE0ELSN_0ELNSM_8SaturateE0EEEEEENS4_6LayoutINS5_IJSB_SB_SB_EEENS5_IJNSA_ILi0EEEST_ST_EEEEENS5_IJNS4_10UnderscoreESW_SW_EEEEENS4_23SM90_TMA_LOAD_MULTICASTENS4_14ComposedLayoutINS4_7SwizzleILi2ELi4ELi3EEENS4_18smem_ptr_flag_bitsILi8EEENSR_INS5_IJNSA_ILi8EEESG_EEENS5_IJSG_SB_EEEEEEEvNS4_8identityENS4_13SM90_TMA_LOADES19_vS1A_EENS_8epilogue10collective18CollectiveEpilogueINS1D_23Sm100TmaWarpSpecializedILi1ELi1ELi64ELb0ELb0EEEJSH_NS5_IJNSR_ISF_SB_EENSR_ISG_SB_EEEEEaSI_aSI_NS1D_6fusion15FusionCallbacksIS1H_NS1L_17LinearCombinationIaiaiLNS_15FloatRoundStyleE2EEESH_S1K_JEEENS4_5SM1004TMEM4LOAD26SM100_TMEM_LOAD_32dp32b64xES1B_S19_NS4_39AutoVectorizingCopyWithAssumedAlignmentILi128EEENS4_14SM90_TMA_STOREES19_S1W_S1W_EEEvvEEEEvNT_6ParamsE --------------------------
	.section	.text._ZN7cutlass13device_kernelINS_4gemm6kernel13GemmUniversalIN4cute5tupleIJiiiiEEENS1_10collective13CollectiveMmaINS1_35MainloopSm100TmaUmmaWarpSpecializedILi17ELi2ELi4ENS5_IJNS4_1CILi1EEENSA_ILi2EEESB_EEEEENS5_IJNSA_ILi128EEENSA_ILi64EEESG_EEEaNS5_IJlSB_lEEEaSI_NS4_8TiledMMAINS4_8MMA_AtomIJNS4_15SM100_MMA_S8_SSIaaiLi128ELi64ELNS4_4UMMA5MajorE0ELSN_0ELNSM_8SaturateE0EEEEEENS4_6LayoutINS5_IJSB_SB_SB_EEENS5_IJNSA_ILi0EEEST_ST_EEEEENS5_IJNS4_10UnderscoreESW_SW_EEEEENS4_23SM90_TMA_LOAD_MULTICASTENS4_14ComposedLayoutINS4_7SwizzleILi2ELi4ELi3EEENS4_18smem_ptr_flag_bitsILi8EEENSR_INS5_IJNSA_ILi8EEESG_EEENS5_IJSG_SB_EEEEEEEvNS4_8identityENS4_13SM90_TMA_LOADES19_vS1A_EENS_8epilogue10collective18CollectiveEpilogueINS1D_23Sm100TmaWarpSpecializedILi1ELi1ELi64ELb0ELb0EEEJSH_NS5_IJNSR_ISF_SB_EENSR_ISG_SB_EEEEEaSI_aSI_NS1D_6fusion15FusionCallbacksIS1H_NS1L_17LinearCombinationIaiaiLNS_15FloatRoundStyleE2EEESH_S1K_JEEENS4_5SM1004TMEM4LOAD26SM100_TMEM_LOAD_32dp32b64xES1B_S19_NS4_39AutoVectorizingCopyWithAssumedAlignmentILi128EEENS4_14SM90_TMA_STOREES19_S1W_S1W_EEEvvEEEEvNT_6ParamsE,"ax",@progbits
	.align	128
.text._ZN7cutlass13device_kernelINS_4gemm6kernel13GemmUniversalIN4cute5tupleIJiiiiEEENS1_10collective13CollectiveMmaINS1_35MainloopSm100TmaUmmaWarpSpecializedILi17ELi2ELi4ENS5_IJNS4_1CILi1EEENSA_ILi2EEESB_EEEEENS5_IJNSA_ILi128EEENSA_ILi64EEESG_EEEaNS5_IJlSB_lEEEaSI_NS4_8TiledMMAINS4_8MMA_AtomIJNS4_15SM100_MMA_S8_SSIaaiLi128ELi64ELNS4_4UMMA5MajorE0ELSN_0ELNSM_8SaturateE0EEEEEENS4_6LayoutINS5_IJSB_SB_SB_EEENS5_IJNSA_ILi0EEEST_ST_EEEEENS5_IJNS4_10UnderscoreESW_SW_EEEEENS4_23SM90_TMA_LOAD_MULTICASTENS4_14ComposedLayoutINS4_7SwizzleILi2ELi4ELi3EEENS4_18smem_ptr_flag_bitsILi8EEENSR_INS5_IJNSA_ILi8EEESG_EEENS5_IJSG_SB_EEEEEEEvNS4_8identityENS4_13SM90_TMA_LOADES19_vS1A_EENS_8epilogue10collective18CollectiveEpilogueINS1D_23Sm100TmaWarpSpecializedILi1ELi1ELi64ELb0ELb0EEEJSH_NS5_IJNSR_ISF_SB_EENSR_ISG_SB_EEEEEaSI_aSI_NS1D_6fusion15FusionCallbacksIS1H_NS1L_17LinearCombinationIaiaiLNS_15FloatRoundStyleE2EEESH_S1K_JEEENS4_5SM1004TMEM4LOAD26SM100_TMEM_LOAD_32dp32b64xES1B_S19_NS4_39AutoVectorizingCopyWithAssumedAlignmentILi128EEENS4_14SM90_TMA_STOREES19_S1W_S1W_EEEvvEEEEvNT_6ParamsE:
        .type           _ZN7cutlass13device_kernelINS_4gemm6kernel13GemmUniversalIN4cute5tupleIJiiiiEEENS1_10collective13CollectiveMmaINS1_35MainloopSm100TmaUmmaWarpSpecializedILi17ELi2ELi4ENS5_IJNS4_1CILi1EEENSA_ILi2EEESB_EEEEENS5_IJNSA_ILi128EEENSA_ILi64EEESG_EEEaNS5_IJlSB_lEEEaSI_NS4_8TiledMMAINS4_8MMA_AtomIJNS4_15SM100_MMA_S8_SSIaaiLi128ELi64ELNS4_4UMMA5MajorE0ELSN_0ELNSM_8SaturateE0EEEEEENS4_6LayoutINS5_IJSB_SB_SB_EEENS5_IJNSA_ILi0EEEST_ST_EEEEENS5_IJNS4_10UnderscoreESW_SW_EEEEENS4_23SM90_TMA_LOAD_MULTICASTENS4_14ComposedLayoutINS4_7SwizzleILi2ELi4ELi3EEENS4_18smem_ptr_flag_bitsILi8EEENSR_INS5_IJNSA_ILi8EEESG_EEENS5_IJSG_SB_EEEEEEEvNS4_8identityENS4_13SM90_TMA_LOADES19_vS1A_EENS_8epilogue10collective18CollectiveEpilogueINS1D_23Sm100TmaWarpSpecializedILi1ELi1ELi64ELb0ELb0EEEJSH_NS5_IJNSR_ISF_SB_EENSR_ISG_SB_EEEEEaSI_aSI_NS1D_6fusion15FusionCallbacksIS1H_NS1L_17LinearCombinationIaiaiLNS_15FloatRoundStyleE2EEESH_S1K_JEEENS4_5SM1004TMEM4LOAD26SM100_TMEM_LOAD_32dp32b64xES1B_S19_NS4_39AutoVectorizingCopyWithAssumedAlignmentILi128EEENS4_14SM90_TMA_STOREES19_S1W_S1W_EEEvvEEEEvNT_6ParamsE,@function
        .size           _ZN7cutlass13device_kernelINS_4gemm6kernel13GemmUniversalIN4cute5tupleIJiiiiEEENS1_10collective13CollectiveMmaINS1_35MainloopSm100TmaUmmaWarpSpecializedILi17ELi2ELi4ENS5_IJNS4_1CILi1EEENSA_ILi2EEESB_EEEEENS5_IJNSA_ILi128EEENSA_ILi64EEESG_EEEaNS5_IJlSB_lEEEaSI_NS4_8TiledMMAINS4_8MMA_AtomIJNS4_15SM100_MMA_S8_SSIaaiLi128ELi64ELNS4_4UMMA5MajorE0ELSN_0ELNSM_8SaturateE0EEEEEENS4_6LayoutINS5_IJSB_SB_SB_EEENS5_IJNSA_ILi0EEEST_ST_EEEEENS5_IJNS4_10UnderscoreESW_SW_EEEEENS4_23SM90_TMA_LOAD_MULTICASTENS4_14ComposedLayoutINS4_7SwizzleILi2ELi4ELi3EEENS4_18smem_ptr_flag_bitsILi8EEENSR_INS5_IJNSA_ILi8EEESG_EEENS5_IJSG_SB_EEEEEEEvNS4_8identityENS4_13SM90_TMA_LOADES19_vS1A_EENS_8epilogue10collective18CollectiveEpilogueINS1D_23Sm100TmaWarpSpecializedILi1ELi1ELi64ELb0ELb0EEEJSH_NS5_IJNSR_ISF_SB_EENSR_ISG_SB_EEEEEaSI_aSI_NS1D_6fusion15FusionCallbacksIS1H_NS1L_17LinearCombinationIaiaiLNS_15FloatRoundStyleE2EEESH_S1K_JEEENS4_5SM1004TMEM4LOAD26SM100_TMEM_LOAD_32dp32b64xES1B_S19_NS4_39AutoVectorizingCopyWithAssumedAlignmentILi128EEENS4_14SM90_TMA_STOREES19_S1W_S1W_EEEvvEEEEvNT_6ParamsE,(.L_x_175 - _ZN7cutlass13device_kernelINS_4gemm6kernel13GemmUniversalIN4cute5tupleIJiiiiEEENS1_10collective13CollectiveMmaINS1_35MainloopSm100TmaUmmaWarpSpecializedILi17ELi2ELi4ENS5_IJNS4_1CILi1EEENSA_ILi2EEESB_EEEEENS5_IJNSA_ILi128EEENSA_ILi64EEESG_EEEaNS5_IJlSB_lEEEaSI_NS4_8TiledMMAINS4_8MMA_AtomIJNS4_15SM100_MMA_S8_SSIaaiLi128ELi64ELNS4_4UMMA5MajorE0ELSN_0ELNSM_8SaturateE0EEEEEENS4_6LayoutINS5_IJSB_SB_SB_EEENS5_IJNSA_ILi0EEEST_ST_EEEEENS5_IJNS4_10UnderscoreESW_SW_EEEEENS4_23SM90_TMA_LOAD_MULTICASTENS4_14ComposedLayoutINS4_7SwizzleILi2ELi4ELi3EEENS4_18smem_ptr_flag_bitsILi8EEENSR_INS5_IJNSA_ILi8EEESG_EEENS5_IJSG_SB_EEEEEEEvNS4_8identityENS4_13SM90_TMA_LOADES19_vS1A_EENS_8epilogue10collective18CollectiveEpilogueINS1D_23Sm100TmaWarpSpecializedILi1ELi1ELi64ELb0ELb0EEEJSH_NS5_IJNSR_ISF_SB_EENSR_ISG_SB_EEEEEaSI_aSI_NS1D_6fusion15FusionCallbacksIS1H_NS1L_17LinearCombinationIaiaiLNS_15FloatRoundStyleE2EEESH_S1K_JEEENS4_5SM1004TMEM4LOAD26SM100_TMEM_LOAD_32dp32b64xES1B_S19_NS4_39AutoVectorizingCopyWithAssumedAlignmentILi128EEENS4_14SM90_TMA_STOREES19_S1W_S1W_EEEvvEEEEvNT_6ParamsE)
        .other          _ZN7cutlass13device_kernelINS_4gemm6kernel13GemmUniversalIN4cute5tupleIJiiiiEEENS1_10collective13CollectiveMmaINS1_35MainloopSm100TmaUmmaWarpSpecializedILi17ELi2ELi4ENS5_IJNS4_1CILi1EEENSA_ILi2EEESB_EEEEENS5_IJNSA_ILi128EEENSA_ILi64EEESG_EEEaNS5_IJlSB_lEEEaSI_NS4_8TiledMMAINS4_8MMA_AtomIJNS4_15SM100_MMA_S8_SSIaaiLi128ELi64ELNS4_4UMMA5MajorE0ELSN_0ELNSM_8SaturateE0EEEEEENS4_6LayoutINS5_IJSB_SB_SB_EEENS5_IJNSA_ILi0EEEST_ST_EEEEENS5_IJNS4_10UnderscoreESW_SW_EEEEENS4_23SM90_TMA_LOAD_MULTICASTENS4_14ComposedLayoutINS4_7SwizzleILi2ELi4ELi3EEENS4_18smem_ptr_flag_bitsILi8EEENSR_INS5_IJNSA_ILi8EEESG_EEENS5_IJSG_SB_EEEEEEEvNS4_8identityENS4_13SM90_TMA_LOADES19_vS1A_EENS_8epilogue10collective18CollectiveEpilogueINS1D_23Sm100TmaWarpSpecializedILi1ELi1ELi64ELb0ELb0EEEJSH_NS5_IJNSR_ISF_SB_EENSR_ISG_SB_EEEEEaSI_aSI_NS1D_6fusion15FusionCallbacksIS1H_NS1L_17LinearCombinationIaiaiLNS_15FloatRoundStyleE2EEESH_S1K_JEEENS4_5SM1004TMEM4LOAD26SM100_TMEM_LOAD_32dp32b64xES1B_S19_NS4_39AutoVectorizingCopyWithAssumedAlignmentILi128EEENS4_14SM90_TMA_STOREES19_S1W_S1W_EEEvvEEEEvNT_6ParamsE,@"STO_CUDA_ENTRY STV_DEFAULT"
_ZN7cutlass13device_kernelINS_4gemm6kernel13GemmUniversalIN4cute5tupleIJiiiiEEENS1_10collective13CollectiveMmaINS1_35MainloopSm100TmaUmmaWarpSpecializedILi17ELi2ELi4ENS5_IJNS4_1CILi1EEENSA_ILi2EEESB_EEEEENS5_IJNSA_ILi128EEENSA_ILi64EEESG_EEEaNS5_IJlSB_lEEEaSI_NS4_8TiledMMAINS4_8MMA_AtomIJNS4_15SM100_MMA_S8_SSIaaiLi128ELi64ELNS4_4UMMA5MajorE0ELSN_0ELNSM_8SaturateE0EEEEEENS4_6LayoutINS5_IJSB_SB_SB_EEENS5_IJNSA_ILi0EEEST_ST_EEEEENS5_IJNS4_10UnderscoreESW_SW_EEEEENS4_23SM90_TMA_LOAD_MULTICASTENS4_14ComposedLayoutINS4_7SwizzleILi2ELi4ELi3EEENS4_18smem_ptr_flag_bitsILi8EEENSR_INS5_IJNSA_ILi8EEESG_EEENS5_IJSG_SB_EEEEEEEvNS4_8identityENS4_13SM90_TMA_LOADES19_vS1A_EENS_8epilogue10collective18CollectiveEpilogueINS1D_23Sm100TmaWarpSpecializedILi1ELi1ELi64ELb0ELb0EEEJSH_NS5_IJNSR_ISF_SB_EENSR_ISG_SB_EEEEEaSI_aSI_NS1D_6fusion15FusionCallbacksIS1H_NS1L_17LinearCombinationIaiaiLNS_15FloatRoundStyleE2EEESH_S1K_JEEENS4_5SM1004TMEM4LOAD26SM100_TMEM_LOAD_32dp32b64xES1B_S19_NS4_39AutoVectorizingCopyWithAssumedAlignmentILi128EEENS4_14SM90_TMA_STOREES19_S1W_S1W_EEEvvEEEEvNT_6ParamsE:
[----:B------:R-:W1:Y:S01]  /*0000*/  LDC R1, c[0x0][0x37c] ;  /* 0x0000df00ff017b82 */ /* 0x000e620000000800 */
[----:B------:R-:W2:Y:S01]  /*0010*/  S2R R142, SR_TID.X ;  /* 0x00000000008e7919 */ /* 0x000ea20000002100 */
[----:B------:R-:W3:Y:S01]  /*0020*/  LDCU.64 UR8, c[0x0][0x890] ;  /* 0x00011200ff0877ac */ /* 0x000ee20008000a00 */
[----:B------:R-:W-:Y:S02]  /*0030*/  PRMT R147, RZ, 0x7610, R147 ;  /* 0x00007610ff937816 */ /* 0x000fe40000000093 */
[----:B------:R-:W-:Y:S01]  /*0040*/  ELECT P3, URZ, PT ;  /* 0x0000000000ff782f */ /* 0x000fe20003860000 */
[----:B---3--:R-:W-:-:S04]  /*0050*/  UISETP.NE.U32.AND UP0, UPT, UR8, URZ, UPT ;  /* 0x000000ff0800728c */ /* 0x008fc8000bf05070 */
[----:B------:R-:W-:Y:S01]  /*0060*/  UISETP.NE.AND.EX UP0, UPT, UR9, URZ, UPT, UP0 ;  /* 0x000000ff0900728c */ /* 0x000fe2000bf05300 */
[----:B--2---:R-:W-:-:S05]  /*0070*/  SHF.R.U32.HI R148, RZ, 0x5, R142 ;  /* 0x00000005ff947819 */ /* 0x004fca000001168e */
[----:B------:R-:W2:Y:S02]  /*0080*/  SHFL.IDX PT, R0, R148, RZ, 0x1f ;  /* 0x00001fff94007589 */ /* 0x000ea400000e0000 */
[----:B--2---:R-:W-:Y:S01]  /*0090*/  R2UR UR22, R0 ;  /* 0x00000000001672ca */ /* 0x004fe200000e0000 */
[----:B-1----:R-:W-:-:S14]  /*00a0*/  BRA.U UP0, `(.L_x_0) ;  /* 0x0000000100307547 */ /* 0x002fdc000b800000 */
[----:B------:R-:W1:Y:S02]  /*00b0*/  LDCU.64 UR4, c[0x0][0x888] ;  /* 0x00011100ff0477ac */ /* 0x000e640008000a00 */
[----:B-1----:R-:W-:-:S04]  /*00c0*/  UISETP.NE.U32.AND UP0, UPT, UR4, URZ, UPT ;  /* 0x000000ff0400728c */ /* 0x002fc8000bf05070 */
[----:B------:R-:W-:-:S09]  /*00d0*/  UISETP.NE.AND.EX UP0, UPT, UR5, URZ, UPT, UP0 ;  /* 0x000000ff0500728c */ /* 0x000fd2000bf05300 */
[----:B------:R-:W-:Y:S05]  /*00e0*/  BRA.U !UP0, `(.L_x_1) ;  /* 0x0000000108147547 */ /* 0x000fea000b800000 */
[----:B------:R-:W1:Y:S01]  /*00f0*/  LDC.64 R2, c[0x0][0x888] ;  /* 0x00022200ff027b82 */ /* 0x000e620000000a00 */
[----:B------:R-:W1:Y:S02]  /*0100*/  LDCU.64 UR4, c[0x0][0x358] ;  /* 0x00006b00ff0477ac */ /* 0x000e640008000a00 */
[----:B-1----:R1:W5:Y:S01]  /*0110*/  LDG.E R71, desc[UR4][R2.64] ;  /* 0x0000000402477981 */ /* 0x002362000c1e1900 */
[----:B------:R-:W-:Y:S01]  /*0120*/  HFMA2 R147, -RZ, RZ, 0, 5.9604644775390625e-08 ;  /* 0x00000001ff937431 */ /* 0x000fe200000001ff */
[----:B------:R-:W-:Y:S05]  /*0130*/  BRA `(.L_x_0) ;  /* 0x00000000000c7947 */ /* 0x000fea0003800000 */
.L_x_1:
[----:B------:R-:W1:Y:S01]  /*0140*/  LDCU UR4, c[0x0][0x880] ;  /* 0x00011000ff0477ac */ /* 0x000e620008000800 */
[----:B------:R-:W-:Y:S01]  /*0150*/  HFMA2 R147, -RZ, RZ, 0, 5.9604644775390625e-08 ;  /* 0x00000001ff937431 */ /* 0x000fe200000001ff */
[----:B-1----:R-:W-:-:S07]  /*0160*/  MOV R71, UR4 ;  /* 0x0000000400477c02 */ /* 0x002fce0008000f00 */
.L_x_0:
[----:B------:R-:W2:Y:S02]  /*0170*/  LDCU.64 UR4, c[0x0][0x8b0] ;  /* 0x00011600ff0477ac */ /* 0x000ea40008000a00 */
[----:B--2---:R-:W-:-:S04]  /*0180*/  UISETP.NE.U32.AND UP0, UPT, UR4, URZ, UPT ;  /* 0x000000ff0400728c */ /* 0x004fc8000bf05070 */
[----:B------:R-:W-:-:S09]  /*0190*/  UISETP.NE.AND.EX UP0, UPT, UR5, URZ, UPT, UP0 ;  /* 0x000000ff0500728c */ /* 0x000fd2000bf05300 */
[----:B------:R-:W-:Y:S05]  /*01a0*/  BRA.U UP0, `(.L_x_2) ;  /* 0x0000000100287547 */ /* 0x000fea000b800000 */
[----:B------:R-:W2:Y:S02]  /*01b0*/  LDCU.64 UR4, c[0x0][0x8a8] ;  /* 0x00011500ff0477ac */ /* 0x000ea40008000a00 */
[----:B--2---:R-:W-:-:S04]  /*01c0*/  UISETP.NE.U32.AND UP0, UPT, UR4, URZ, UPT ;  /* 0x000000ff0400728c */ /* 0x004fc8000bf05070 */
[----:B------:R-:W-:-:S09]  /*01d0*/  UISETP.NE.AND.EX UP0, UPT, UR5, URZ, UPT, UP0 ;  /* 0x000000ff0500728c */ /* 0x000fd2000bf05300 */
[----:B------:R-:W-:Y:S05]  /*01e0*/  BRA.U !UP0, `(.L_x_3) ;  /* 0x0000000108107547 */ /* 0x000fea000b800000 */
[----:B-1----:R-:W1:Y:S01]  /*01f0*/  LDC.64 R2, c[0x0][0x8a8] ;  /* 0x00022a00ff027b82 */ /* 0x002e620000000a00 */
[----:B------:R-:W1:Y:S02]  /*0200*/  LDCU.64 UR4, c[0x0][0x358] ;  /* 0x00006b00ff0477ac */ /* 0x000e640008000a00 */
[----:B-1----:R2:W5:Y:S01]  /*0210*/  LDG.E R70, desc[UR4][R2.64] ;  /* 0x0000000402467981 */ /* 0x002562000c1e1900 */
[----:B------:R-:W-:Y:S05]  /*0220*/  BRA `(.L_x_2) ;  /* 0x0000000000087947 */ /* 0x000fea0003800000 */
.L_x_3:
[----:B------:R-:W2:Y:S02]  /*0230*/  LDCU UR4, c[0x0][0x8a0] ;  /* 0x00011400ff0477ac */ /* 0x000ea40008000800 */
[----:B--2---:R-:W-:Y:S02]  /*0240*/  MOV R70, UR4 ;  /* 0x0000000400467c02 */ /* 0x004fe40008000f00 */
.L_x_2:
[----:B------:R-:W-:Y:S01]  /*0250*/  IMAD.U32 R0, RZ, RZ, UR22 ;  /* 0x00000016ff007e24 */ /* 0x000fe2000f8e00ff */
[----:B------:R-:W-:Y:S04]  /*0260*/  BSSY.RECONVERGENT B0, `(.L_x_4) ;  /* 0x000000c000007945 */ /* 0x000fe80003800200 */
[C---:B------:R-:W-:Y:S02]  /*0270*/  ISETP.NE.OR P1, PT, R0.reuse, 0x1, !P3 ;  /* 0x000000010000780c */ /* 0x040fe40005f25670 */
[----:B------:R-:W-:-:S11]  /*0280*/  ISETP.NE.OR P0, PT, R0, 0x3, !P3 ;  /* 0x000000030000780c */ /* 0x000fd60005f05670 */
[----:B------:R-:W-:Y:S05]  /*0290*/  @P1 BRA `(.L_x_5) ;  /* 0x0000000000201947 */ /* 0x000fea0003800000 */
[----:B------:R-:W3:Y:S02]  /*02a0*/  LDCU.64 UR4, c[0x0][0x348] ;  /* 0x00006900ff0477ac */ /* 0x000ee40008000a00 */
[----:B---3--:R-:W-:Y:S02]  /*02b0*/  UIADD3 UR6, UP1, UPT, UR4, 0x80, URZ ;  /* 0x0000008004067890 */ /* 0x008fe4000ff3e0ff */
[----:B------:R-:W-:Y:S02]  /*02c0*/  UIADD3 UR4, UP0, UPT, UR4, 0x180, URZ ;  /* 0x0000018004047890 */ /* 0x000fe4000ff1e0ff */
[----:B------:R-:W-:Y:S02]  /*02d0*/  UIADD3.X UR7, UPT, UPT, URZ, UR5, URZ, UP1, !UPT ;  /* 0x00000005ff077290 */ /* 0x000fe40008ffe4ff */
[----:B------:R-:W-:-:S07]  /*02e0*/  UIADD3.X UR5, UPT, UPT, URZ, UR5, URZ, UP0, !UPT ;  /* 0x00000005ff057290 */ /* 0x000fce00087fe4ff */
[----:B------:R3:W-:Y:S02]  /*02f0*/  UTMACCTL.PF [UR6] ;  /* 0x00000000060079b9 */ /* 0x0007e40008040000 */
[----:B------:R3:W-:Y:S02]  /*0300*/  UTMACCTL.PF [UR4] ;  /* 0x00000000040079b9 */ /* 0x0007e40008040000 */
[----:B---3--:R-:W-:Y:S01]  /*0310*/  NOP ;  /* 0x0000000000007918 */ /* 0x008fe20000000000 */
.L_x_5:
[----:B------:R-:W-:Y:S05]  /*0320*/  BSYNC.RECONVERGENT B0 ;  /* 0x0000000000007941 */ /* 0x000fea0003800200 */
.L_x_4:
[----:B------:R-:W-:Y:S04]  /*0330*/  BSSY.RECONVERGENT B0, `(.L_x_6) ;  /* 0x000000a000007945 */ /* 0x000fe80003800200 */
        /* <DEDUP_REMOVED lines=9> */
.L_x_7:
[----:B------:R-:W-:Y:S05]  /*03d0*/  BSYNC.RECONVERGENT B0 ;  /* 0x0000000000007941 */ /* 0x000fea0003800200 */
.L_x_6:
[----:B------:R-:W3:Y:S01]  /*03e0*/  LDCU.64 UR4, c[0x0][0x888] ;  /* 0x00011100ff0477ac */ /* 0x000ee20008000a00 */
[----:B------:R-:W-:Y:S02]  /*03f0*/  UISETP.EQ.U32.AND UP1, UPT, UR8, URZ, UPT ;  /* 0x000000ff0800728c */ /* 0x000fe4000bf22070 */
[----:B------:R-:W-:Y:S02]  /*0400*/  UPLOP3.LUT UP3, UPT, UPT, UPT, UPT, 0x80, 0x8 ;  /* 0x000000000008789c */ /* 0x000fe40003f6f070 */
[----:B---3--:R-:W-:-:S04]  /*0410*/  UISETP.NE.U32.AND UP0, UPT, UR4, URZ, UPT ;  /* 0x000000ff0400728c */ /* 0x008fc8000bf05070 */
[----:B------:R-:W-:-:S04]  /*0420*/  UISETP.NE.AND.EX UP0, UPT, UR5, URZ, UPT, UP0 ;  /* 0x000000ff0500728c */ /* 0x000fc8000bf05300 */
[----:B------:R-:W-:-:S04]  /*0430*/  UISETP.EQ.OR.EX UP2, UPT, UR9, URZ, !UP0, UP1 ;  /* 0x000000ff0900728c */ /* 0x000fc8000c742710 */
[----:B------:R-:W-:-:S05]  /*0440*/  UP2UR UR61, UPR, URZ, 0x4 ;  /* 0x00000004ff3d7883 */ /* 0x000fca0008000000 */
[----:B------:R-:W-:Y:S07]  /*0450*/  BRA.U !UP2, `(.L_x_8) ;  /* 0x000000010a207547 */ /* 0x000fee000b800000 */
[----:B-----5:R-:W-:Y:S01]  /*0460*/  R2UR UR5, R71 ;  /* 0x00000000470572ca */ /* 0x020fe200000e0000 */
[----:B------:R-:W-:Y:S02]  /*0470*/  UISETP.NE.U32.AND UP1, UPT, UR8, URZ, UPT ;  /* 0x000000ff0800728c */ /* 0x000fe4000bf25070 */
[----:B------:R-:W-:Y:S02]  /*0480*/  USEL UR4, URZ, 0xffffffff, UP0 ;  /* 0xffffffffff047887 */ /* 0x000fe40008000000 */
[----:B------:R-:W-:-:S08]  /*0490*/  UISETP.NE.AND.EX UP1, UPT, UR9, URZ, UPT, UP1 ;  /* 0x000000ff0900728c */ /* 0x000fd0000bf25310 */
[----:B------:R-:W-:-:S04]  /*04a0*/  UISETP.NE.AND UP0, UPT, UR5, URZ, UPT ;  /* 0x000000ff0500728c */ /* 0x000fc8000bf05270 */
[----:B------:R-:W-:-:S04]  /*04b0*/  @!UP1 USEL UR4, URZ, 0xffffffff, UP0 ;  /* 0xffffffffff049887 */ /* 0x000fc80008000000 */
[----:B------:R-:W-:-:S04]  /*04c0*/  ULOP3.LUT UR4, UR4, 0x1, URZ, 0xc0, !UPT ;  /* 0x0000000104047892 */ /* 0x000fc8000f8ec0ff */
[----:B------:R-:W-:-:S11]  /*04d0*/  UISETP.NE.U32.AND UP3, UPT, UR4, 0x1, UPT ;  /* 0x000000010400788c */ /* 0x000fd6000bf65070 */
.L_x_8:
[----:B-12---:R-:W1:Y:S01]  /*04e0*/  SHFL.IDX PT, R2, R148, RZ, 0x1f ;  /* 0x00001fff94027589 */ /* 0x006e6200000e0000 */
[----:B------:R-:W-:-:S04]  /*04f0*/  UISETP.NE.AND UP0, UPT, UR22, 0x2, UPT ;  /* 0x000000021600788c */ /* 0x000fc8000bf05270 */
[----:B------:R-:W-:Y:S01]  /*0500*/  USEL UR34, URZ, 0x1, UP0 ;  /* 0x00000001ff227887 */ /* 0x000fe20008000000 */
[----:B-1----:R-:W-:-:S13]  /*0510*/  ISETP.NE.AND P0, PT, R2, RZ, PT ;  /* 0x000000ff0200720c */ /* 0x002fda0003f05270 */
[----:B------:R-:W-:Y:S05]  /*0520*/  @P0 BRA `(.L_x_9) ;  /* 0x0000000000cc0947 */ /* 0x000fea0003800000 */
[----:B------:R-:W-:Y:S01]  /*0530*/  ELECT P0, URZ, PT ;  /* 0x0000000000ff782f */ /* 0x000fe20003800000 */
[----:B------:R-:W-:-:S12]  /*0540*/  BSSY.RECONVERGENT B0, `(.L_x_9) ;  /* 0x0000031000007945 */ /* 0x000fd80003800200 */
[----:B------:R-:W-:Y:S05]  /*0550*/  @!P0 BRA `(.L_x_10) ;  /* 0x0000000000bc8947 */ /* 0x000fea0003800000 */
[----:B------:R-:W1:Y:S01]  /*0560*/  S2UR UR4, SR_CgaCtaId ;  /* 0x00000000000479c3 */ /* 0x000e620000008800 */
[----:B------:R-:W-:Y:S01]  /*0570*/  UMOV UR5, 0x400 ;  /* 0x0000040000057882 */ /* 0x000fe20000000000 */
[----:B------:R-:W-:Y:S01]  /*0580*/  UMOV UR8, 0x1 ;  /* 0x0000000100087882 */ /* 0x000fe20000000000 */
[----:B------:R-:W-:Y:S01]  /*0590*/  UMOV UR6, 0x2 ;  /* 0x0000000200067882 */ /* 0x000fe20000000000 */
[----:B------:R-:W-:-:S04]  /*05a0*/  UIADD3 UR8, UPT, UPT, -UR8, 0x100000, URZ ;  /* 0x0010000008087890 */ /* 0x000fc8000fffe1ff */
[----:B------:R-:W-:Y:S02]  /*05b0*/  USHF.L.U32 UR9, UR8, 0xb, URZ ;  /* 0x0000000b08097899 */ /* 0x000fe400080006ff */
[----:B------:R-:W-:Y:S02]  /*05c0*/  USHF.L.U32 UR8, UR8, 0x1, URZ ;  /* 0x0000000108087899 */ /* 0x000fe400080006ff */
[----:B------:R-:W-:-:S04]  /*05d0*/  UIADD3 UR6, UPT, UPT, -UR6, 0x100000, URZ ;  /* 0x0010000006067890 */ /* 0x000fc8000fffe1ff */
[----:B------:R-:W-:Y:S02]  /*05e0*/  USHF.L.U32 UR7, UR6, 0xb, URZ ;  /* 0x0000000b06077899 */ /* 0x000fe400080006ff */
[----:B------:R-:W-:Y:S02]  /*05f0*/  USHF.L.U32 UR6, UR6, 0x1, URZ ;  /* 0x0000000106067899 */ /* 0x000fe400080006ff */
[----:B-1----:R-:W-:Y:S01]  /*0600*/  ULEA UR4, UR4, UR5, 0x18 ;  /* 0x0000000504047291 */ /* 0x002fe2000f8ec0ff */
[----:B------:R-:W1:Y:S11]  /*0610*/  FENCE.VIEW.ASYNC.S ;  /* 0x00000000000073c6 */ /* 0x000e760000000000 */
[----:B-1----:R1:W2:Y:S01]  /*0620*/  SYNCS.EXCH.64 URZ, [UR4], UR8 ;  /* 0x0000000804ff75b2 */ /* 0x0022a20008000100 */
[----:B------:R1:W3:Y:S01]  /*0630*/  SYNCS.EXCH.64 URZ, [UR4+0x88], UR6 ;  /* 0x0000880604ff75b2 */ /* 0x0002e20008000100 */
[----:B------:R1:W4:Y:S01]  /*0640*/  SYNCS.EXCH.64 URZ, [UR4+0x8], UR8 ;  /* 0x0000080804ff75b2 */ /* 0x0003220008000100 */
[----:B------:R1:W1:Y:S01]  /*0650*/  SYNCS.EXCH.64 URZ, [UR4+0x90], UR6 ;  /* 0x0000900604ff75b2 */ /* 0x0002620008000100 */
        /* <DEDUP_REMOVED lines=30> */
[----:B--234-:R-:W-:Y:S01]  /*0840*/  NOP ;  /* 0x0000000000007918 */ /* 0x01cfe20000000000 */
.L_x_10:
[----:B-1----:R-:W-:Y:S05]  /*0850*/  BSYNC.RECONVERGENT B0 ;  /* 0x0000000000007941 */ /* 0x002fea0003800200 */
.L_x_9:
[----:B------:R-:W1:Y:S01]  /*0860*/  SHFL.IDX PT, R2, R148, RZ, 0x1f ;  /* 0x00001fff94027589 */ /* 0x000e6200000e0000 */
[----:B------:R-:W-:Y:S01]  /*0870*/  NOP ;  /* 0x0000000000007918 */ /* 0x000fe20000000000 */
[----:B-1----:R-:W-:-:S13]  /*0880*/  ISETP.NE.AND P0, PT, R2, 0x1, PT ;  /* 0x000000010200780c */ /* 0x002fda0003f05270 */
[----:B------:R-:W-:Y:S05]  /*0890*/  @P0 BRA `(.L_x_11) ;  /* 0x0000000000400947 */ /* 0x000fea0003800000 */
        /* <DEDUP_REMOVED lines=9> */
[----:B------:R-:W-:Y:S01]  /*0930*/  USHF.L.U32 UR6, UR6, 0x1, URZ ;  /* 0x0000000106067899 */ /* 0x000fe200080006ff */
[----:B------:R-:W-:Y:S01]  /*0940*/  ELECT P0, URZ, PT ;  /* 0x0000000000ff782f */ /* 0x000fe20003800000 */
[----:B-1----:R-:W-:Y:S01]  /*0950*/  ULEA UR4, UR4, UR5, 0x18 ;  /* 0x0000000504047291 */ /* 0x002fe2000f8ec0ff */
[----:B------:R-:W1:Y:S11]  /*0960*/  FENCE.VIEW.ASYNC.S ;  /* 0x00000000000073c6 */ /* 0x000e760000000000 */
[----:B-1----:R1:W2:Y:S01]  /*0970*/  SYNCS.EXCH.64 URZ, [UR4+0x110], UR8 ;  /* 0x0001100804ff75b2 */ /* 0x0022a20008000100 */
[----:B------:R1:W3:Y:S01]  /*0980*/  SYNCS.EXCH.64 URZ, [UR4+0x118], UR6 ;  /* 0x0001180604ff75b2 */ /* 0x0002e20008000100 */
[----:B------:R-:W-:Y:S01]  /*0990*/  NOP ;  /* 0x0000000000007918 */ /* 0x000fe20000000000 */
.L_x_11:
[----:B------:R-:W4:Y:S01]  /*09a0*/  SHFL.IDX PT, R2, R148, RZ, 0x1f ;  /* 0x00001fff94027589 */ /* 0x000f2200000e0000 */
[----:B------:R-:W-:Y:S01]  /*09b0*/  NOP ;  /* 0x0000000000007918 */ /* 0x000fe20000000000 */
[----:B----4-:R-:W-:-:S13]  /*09c0*/  ISETP.NE.AND P0, PT, R2, 0x3, PT ;  /* 0x000000030200780c */ /* 0x010fda0003f05270 */
[----:B------:R-:W-:Y:S05]  /*09d0*/  @P0 BRA `(.L_x_12) ;  /* 0x0000000000300947 */ /* 0x000fea0003800000 */
[----:B-1----:R-:W1:Y:S01]  /*09e0*/  S2UR UR6, SR_CgaCtaId ;  /* 0x00000000000679c3 */ /* 0x002e620000008800 */
[----:B------:R-:W-:Y:S01]  /*09f0*/  UMOV UR4, 0x400 ;  /* 0x0000040000047882 */ /* 0x000fe20000000000 */
[----:B------:R-:W-:Y:S01]  /*0a00*/  UMOV UR5, 0x20 ;  /* 0x0000002000057882 */ /* 0x000fe20000000000 */
[----:B------:R-:W-:Y:S01]  /*0a10*/  ELECT P0, URZ, PT ;  /* 0x0000000000ff782f */ /* 0x000fe20003800000 */
[----:B-1----:R-:W-:Y:S02]  /*0a20*/  ULEA UR6, UR6, UR4, 0x18 ;  /* 0x0000000406067291 */ /* 0x002fe4000f8ec0ff */
[----:B------:R-:W-:-:S04]  /*0a30*/  UIADD3 UR4, UPT, UPT, -UR5, 0x100000, URZ ;  /* 0x0010000005047890 */ /* 0x000fc8000fffe1ff */
[----:B------:R-:W-:Y:S02]  /*0a40*/  USHF.L.U32 UR5, UR4, 0xb, URZ ;  /* 0x0000000b04057899 */ /* 0x000fe400080006ff */
[----:B------:R-:W-:Y:S01]  /*0a50*/  USHF.L.U32 UR4, UR4, 0x1, URZ ;  /* 0x0000000104047899 */ /* 0x000fe200080006ff */
[----:B------:R-:W1:Y:S11]  /*0a60*/  FENCE.VIEW.ASYNC.S ;  /* 0x00000000000073c6 */ /* 0x000e760000000000 */
[----:B-1----:R4:W1:Y:S01]  /*0a70*/  SYNCS.EXCH.64 URZ, [UR6+0x120], UR4 ;  /* 0x0001200406ff75b2 */ /* 0x0028620008000100 */
[----:B------:R4:W1:Y:S02]  /*0a80*/  SYNCS.EXCH.64 URZ, [UR6+0x128], UR4 ;  /* 0x0001280406ff75b2 */ /* 0x0008640008000100 */
[----:B----4-:R-:W-:Y:S01]  /*0a90*/  NOP ;  /* 0x0000000000007918 */ /* 0x010fe20000000000 */
.L_x_12:
[----:B------:R-:W4:Y:S01]  /*0aa0*/  SHFL.IDX PT, R2, R148, RZ, 0x1f ;  /* 0x00001fff94027589 */ /* 0x000f2200000e0000 */
[----:B------:R-:W-:Y:S01]  /*0ab0*/  NOP ;  /* 0x0000000000007918 */ /* 0x000fe20000000000 */
[----:B----4-:R-:W-:-:S13]  /*0ac0*/  ISETP.NE.AND P0, PT, R2, 0x4, PT ;  /* 0x000000040200780c */ /* 0x010fda0003f05270 */
[----:B------:R-:W-:Y:S05]  /*0ad0*/  @P0 BRA `(.L_x_13) ;  /* 0x00000000004c0947 */ /* 0x000fea0003800000 */
[----:B-1----:R-:W1:Y:S01]  /*0ae0*/  S2UR UR6, SR_CgaCtaId ;  /* 0x00000000000679c3 */ /* 0x002e620000008800 */
[----:B------:R-:W-:Y:S01]  /*0af0*/  UMOV UR4, 0x1e0 ;  /* 0x000001e000047882 */ /* 0x000fe20000000000 */
[----:B------:R-:W-:Y:S01]  /*0b00*/  UMOV UR5, 0x400 ;  /* 0x0000040000057882 */ /* 0x000fe20000000000 */
[----:B------:R-:W-:Y:S01]  /*0b10*/  USEL UR4, UR4, 0x1a0, UP3 ;  /* 0x000001a004047887 */ /* 0x000fe20009800000 */
[----:B------:R-:W-:Y:S01]  /*0b20*/  UMOV UR8, 0x1 ;  /* 0x0000000100087882 */ /* 0x000fe20000000000 */
[----:B------:R-:W-:Y:S01]  /*0b30*/  ELECT P0, URZ, PT ;  /* 0x0000000000ff782f */ /* 0x000fe20003800000 */
[----:B------:R-:W-:-:S04]  /*0b40*/  UIADD3 UR8, UPT, UPT, -UR8, 0x100000, URZ ;  /* 0x0010000008087890 */ /* 0x000fc8000fffe1ff */
[----:B------:R-:W-:Y:S02]  /*0b50*/  USHF.L.U32 UR9, UR8, 0xb, URZ ;  /* 0x0000000b08097899 */ /* 0x000fe400080006ff */
[----:B------:R-:W-:Y:S02]  /*0b60*/  USHF.L.U32 UR8, UR8, 0x1, URZ ;  /* 0x0000000108087899 */ /* 0x000fe400080006ff */
[----:B-1----:R-:W-:Y:S02]  /*0b70*/  ULEA UR6, UR6, UR5, 0x18 ;  /* 0x0000000506067291 */ /* 0x002fe4000f8ec0ff */
[----:B------:R-:W-:-:S04]  /*0b80*/  UIADD3 UR4, UPT, UPT, -UR4, 0x100000, URZ ;  /* 0x0010000004047890 */ /* 0x000fc8000fffe1ff */
[----:B------:R-:W-:Y:S02]  /*0b90*/  USHF.L.U32 UR5, UR4, 0xb, URZ ;  /* 0x0000000b04057899 */ /* 0x000fe400080006ff */
[----:B------:R-:W-:Y:S01]  /*0ba0*/  USHF.L.U32 UR4, UR4, 0x1, URZ ;  /* 0x0000000104047899 */ /* 0x000fe200080006ff */
[----:B------:R-:W1:Y:S03]  /*0bb0*/  FENCE.VIEW.ASYNC.S ;  /* 0x00000000000073c6 */ /* 0x000e660000000000 */
[----:B-1----:R4:W1:Y:S08]  /*0bc0*/  SYNCS.EXCH.64 URZ, [UR6+0x130], UR8 ;  /* 0x0001300806ff75b2 */ /* 0x0028700008000100 */
[----:B------:R4:W1:Y:S01]  /*0bd0*/  SYNCS.EXCH.64 URZ, [UR6+0x140], UR4 ;  /* 0x0001400406ff75b2 */ /* 0x0008620008000100 */
[----:B------:R4:W1:Y:S01]  /*0be0*/  SYNCS.EXCH.64 URZ, [UR6+0x138], UR8 ;  /* 0x0001380806ff75b2 */ /* 0x0008620008000100 */
[----:B------:R4:W1:Y:S02]  /*0bf0*/  SYNCS.EXCH.64 URZ, [UR6+0x148], UR4 ;  /* 0x0001480406ff75b2 */ /* 0x0008640008000100 */
[----:B----4-:R-:W-:Y:S01]  /*0c00*/  NOP ;  /* 0x0000000000007918 */ /* 0x010fe20000000000 */
.L_x_13:
[----:B------:R-:W4:Y:S01]  /*0c10*/  SHFL.IDX PT, R2, R148, RZ, 0x1f ;  /* 0x00001fff94027589 */ /* 0x000f2200000e0000 */
[----:B------:R-:W-:Y:S01]  /*0c20*/  NOP ;  /* 0x0000000000007918 */ /* 0x000fe20000000000 */
[----:B----4-:R-:W-:-:S13]  /*0c30*/  ISETP.NE.AND P0, PT, R2, 0x5, PT ;  /* 0x000000050200780c */ /* 0x010fda0003f05270 */
[----:B------:R-:W-:Y:S05]  /*0c40*/  @P0 BRA `(.L_x_14) ;  /* 0x0000000000580947 */ /* 0x000fea0003800000 */
[----:B-1----:R-:W1:Y:S01]  /*0c50*/  S2UR UR4, SR_CgaCtaId ;  /* 0x00000000000479c3 */ /* 0x002e620000008800 */
        /* <DEDUP_REMOVED lines=12> */
[----:B-1----:R4:W1:Y:S01]  /*0d20*/  SYNCS.EXCH.64 URZ, [UR4+0x150], UR8 ;  /* 0x0001500804ff75b2 */ /* 0x0028620008000100 */
[----:B------:R4:W1:Y:S01]  /*0d30*/  SYNCS.EXCH.64 URZ, [UR4+0x170], UR6 ;  /* 0x0001700604ff75b2 */ /* 0x0008620008000100 */
[----:B------:R4:W1:Y:S01]  /*0d40*/  SYNCS.EXCH.64 URZ, [UR4+0x158], UR8 ;  /* 0x0001580804ff75b2 */ /* 0x0008620008000100 */
[----:B------:R4:W1:Y:S01]  /*0d50*/  SYNCS.EXCH.64 URZ, [UR4+0x178], UR6 ;  /* 0x0001780604ff75b2 */ /* 0x0008620008000100 */
[----:B------:R4:W1:Y:S01]  /*0d60*/  SYNCS.EXCH.64 URZ, [UR4+0x160], UR8 ;  /* 0x0001600804ff75b2 */ /* 0x0008620008000100 */
[----:B------:R4:W1:Y:S01]  /*0d70*/  SYNCS.EXCH.64 URZ, [UR4+0x180], UR6 ;  /* 0x0001800604ff75b2 */ /* 0x0008620008000100 */
[----:B------:R4:W1:Y:S01]  /*0d80*/  SYNCS.EXCH.64 URZ, [UR4+0x168], UR8 ;  /* 0x0001680804ff75b2 */ /* 0x0008620008000100 */
[----:B------:R4:W1:Y:S02]  /*0d90*/  SYNCS.EXCH.64 URZ, [UR4+0x188], UR6 ;  /* 0x0001880604ff75b2 */ /* 0x0008640008000100 */
[----:B----4-:R-:W-:Y:S01]  /*0da0*/  NOP ;  /* 0x0000000000007918 */ /* 0x010fe20000000000 */
.L_x_14:
[----:B------:R-:W4:Y:S01]  /*0db0*/  SHFL.IDX PT, R2, R148, RZ, 0x1f ;  /* 0x00001fff94027589 */ /* 0x000f2200000e0000 */
[----:B------:R-:W1:Y:S01]  /*0dc0*/  S2UR UR48, SR_CgaCtaId ;  /* 0x00000000003079c3 */ /* 0x000e620000008800 */
[----:B------:R-:W-:Y:S01]  /*0dd0*/  NOP ;  /* 0x0000000000007918 */ /* 0x000fe20000000000 */
[----:B----4-:R-:W-:-:S13]  /*0de0*/  ISETP.NE.AND P0, PT, R2, 0x3, PT ;  /* 0x000000030200780c */ /* 0x010fda0003f05270 */
[----:B-1----:R-:W-:Y:S05]  /*0df0*/  @P0 BRA `(.L_x_15) ;  /* 0x0000000000340947 */ /* 0x002fea0003800000 */
[----:B------:R-:W-:Y:S01]  /*0e00*/  UMOV UR4, 0x400 ;  /* 0x0000040000047882 */ /* 0x000fe20000000000 */
[----:B------:R-:W-:Y:S01]  /*0e10*/  UMOV UR6, 0x20 ;  /* 0x0000002000067882 */ /* 0x000fe20000000000 */
[----:B------:R-:W-:Y:S02]  /*0e20*/  ULEA UR4, UR48, UR4, 0x18 ;  /* 0x0000000430047291 */ /* 0x000fe4000f8ec0ff */
[----:B------:R-:W-:-:S04]  /*0e30*/  UIADD3 UR6, UPT, UPT, -UR6, 0x100000, URZ ;  /* 0x0010000006067890 */ /* 0x000fc8000fffe1ff */
[----:B------:R-:W-:Y:S02]  /*0e40*/  USHF.L.U32 UR7, UR6, 0xb, URZ ;  /* 0x0000000b06077899 */ /* 0x000fe400080006ff */
[----:B------:R-:W-:Y:S01]  /*0e50*/  USHF.L.U32 UR6, UR6, 0x1, URZ ;  /* 0x0000000106067899 */ /* 0x000fe200080006ff */
[----:B------:R-:W-:Y:S01]  /*0e60*/  ELECT P0, URZ, PT ;  /* 0x0000000000ff782f */ /* 0x000fe20003800000 */
[----:B------:R-:W1:Y:S10]  /*0e70*/  FENCE.VIEW.ASYNC.S ;  /* 0x00000000000073c6 */ /* 0x000e740000000000 */
[----:B-1----:R1:W4:Y:S01]  /*0e80*/  SYNCS.EXCH.64 URZ, [UR4+0x190], UR6 ;  /* 0x0001900604ff75b2 */ /* 0x0023220008000100 */
[----:B------:R1:W1:Y:S01]  /*0e90*/  SYNCS.EXCH.64 URZ, [UR4+0x1a0], UR6 ;  /* 0x0001a00604ff75b2 */ /* 0x0002620008000100 */
[----:B------:R1:W1:Y:S01]  /*0ea0*/  SYNCS.EXCH.64 URZ, [UR4+0x198], UR6 ;  /* 0x0001980604ff75b2 */ /* 0x0002620008000100 */
[----:B------:R1:W1:Y:S01]  /*0eb0*/  SYNCS.EXCH.64 URZ, [UR4+0x1a8], UR6 ;  /* 0x0001a80604ff75b2 */ /* 0x0002620008000100 */
[----:B------:R-:W-:Y:S01]  /*0ec0*/  NOP ;  /* 0x0000000000007918 */ /* 0x000fe20000000000 */
.L_x_15:
[----:B-1----:R-:W1:Y:S01]  /*0ed0*/  LDCU UR4, c[0x0][0x36c] ;  /* 0x00006d80ff0477ac */ /* 0x002e620008000800 */
[----:B------:R-:W-:Y:S01]  /*0ee0*/  ISETP.NE.OR P3, PT, R0, 0x2, !P3 ;  /* 0x000000020000780c */ /* 0x000fe20005f65670 */
[----:B------:R-:W-:Y:S01]  /*0ef0*/  NOP ;  /* 0x0000000000007918 */ /* 0x000fe20000000000 */
[----:B------:R-:W-:Y:S01]  /*0f00*/  LOP3.LUT R0, R142, 0x1f, RZ, 0xc0, !PT ;  /* 0x0000001f8e007812 */ /* 0x000fe200078ec0ff */
[----:B------:R-:W-:Y:S02]  /*0f10*/  UISETP.NE.AND UP4, UPT, UR22, URZ, UPT ;  /* 0x000000ff1600728c */ /* 0x000fe4000bf85270 */
[----:B-1----:R-:W-:-:S09]  /*0f20*/  UISETP.EQ.U32.AND UP5, UPT, UR4, 0x1, UPT ;  /* 0x000000010400788c */ /* 0x002fd2000bfa2070 */
[----:B------:R-:W-:Y:S05]  /*0f30*/  BRA.U !UP5, `(.L_x_16) ;  /* 0x000000010d087547 */ /* 0x000fea000b800000 */
[----:B--234-:R-:W-:Y:S01]  /*0f40*/  UCGABAR_ARV ;  /* 0x00000000000079c7 */ /* 0x01cfe20008000000 */
[----:B------:R-:W-:Y:S05]  /*0f50*/  BRA `(.L_x_17) ;  /* 0x0000000000047947 */ /* 0x000fea0003800000 */
.L_x_16:
[----:B--234-:R-:W-:Y:S01]  /*0f60*/  NOP ;  /* 0x0000000000007918 */ /* 0x01cfe20000000000 */
.L_x_17:
[----:B------:R-:W1:Y:S01]  /*0f70*/  S2UR UR7, SR_CTAID.X ;  /* 0x00000000000779c3 */ /* 0x000e620000002500 */
[----:B------:R-:W-:-:S05]  /*0f80*/  CS2R.32 R3, SR_CgaSize ;  /* 0x0000000000037805 */ /* 0x000fca0000008a00 */
[----:B------:R-:W-:-:S05]  /*0f90*/  IMAD R3, R3, -0xa0, RZ ;  /* 0xffffff6003037824 */ /* 0x000fca00078e02ff */
[----:B------:R-:W-:-:S14]  /*0fa0*/  R2UR UR5, R3 ;  /* 0x00000000030572ca */ /* 0x000fdc00000e0000 */
[----:B------:R-:W2:Y:S01]  /*0fb0*/  LDCU UR5, c[0x0][UR5+0x2b0] ;  /* 0x00005600050577ac */ /* 0x000ea20008000800 */
[----:B------:R-:W-:-:S05]  /*0fc0*/  CS2R.32 R3, SR_CgaSize ;  /* 0x0000000000037805 */ /* 0x000fca0000008a00 */
[----:B------:R-:W-:-:S05]  /*0fd0*/  IMAD R3, R3, -0xa0, RZ ;  /* 0xffffff6003037824 */ /* 0x000fca00078e02ff */
[----:B------:R-:W-:-:S14]  /*0fe0*/  R2UR UR4, R3 ;  /* 0x00000000030472ca */ /* 0x000fdc00000e0000 */
[----:B------:R-:W3:Y:S01]  /*0ff0*/  LDCU UR4, c[0x0][UR4+0x2b4] ;  /* 0x00005680040477ac */ /* 0x000ee20008000800 */
[----:B------:R-:W4:Y:S01]  /*1000*/  S2UR UR8, SR_CTAID.Y ;  /* 0x00000000000879c3 */ /* 0x000f220000002600 */
[----:B------:R-:W3:Y:S01]  /*1010*/  LDCU UR23, c[0x0][0xb24] ;  /* 0x00016480ff1777ac */ /* 0x000ee20008000800 */
[----:B------:R-:W-:-:S05]  /*1020*/  CS2R.32 R3, SR_CgaSize ;  /* 0x0000000000037805 */ /* 0x000fca0000008a00 */
[----:B------:R-:W-:-:S05]  /*1030*/  IMAD R3, R3, -0xa0, RZ ;  /* 0xffffff6003037824 */ /* 0x000fca00078e02ff */
[----:B------:R-:W-:-:S14]  /*1040*/  R2UR UR60, R3 ;  /* 0x00000000033c72ca */ /* 0x000fdc00000e0000 */
[----:B------:R-:W3:Y:S01]  /*1050*/  LDCU UR60, c[0x0][UR60+0x2a0] ;  /* 0x000054003c3c77ac */ /* 0x000ee20008000800 */
[----:B------:R-:W1:Y:S01]  /*1060*/  S2UR UR36, SR_CTAID.Z ;  /* 0x00000000002479c3 */ /* 0x000e620000002700 */
[----:B------:R-:W-:-:S05]  /*1070*/  CS2R.32 R3, SR_CgaSize ;  /* 0x0000000000037805 */ /* 0x000fca0000008a00 */
[----:B------:R-:W-:-:S05]  /*1080*/  IMAD R3, R3, -0xa0, RZ ;  /* 0xffffff6003037824 */ /* 0x000fca00078e02ff */
[----:B------:R-:W-:-:S14]  /*1090*/  R2UR UR57, R3 ;  /* 0x00000000033972ca */ /* 0x000fdc00000e0000 */
[----:B------:R-:W3:Y:S01]  /*10a0*/  LDCU UR57, c[0x0][UR57+0x2a4] ;  /* 0x00005480393977ac */ /* 0x000ee20008000800 */
[----:B------:R-:W3:Y:S01]  /*10b0*/  LDCU UR40, c[0x0][0xb24] ;  /* 0x00016480ff2877ac */ /* 0x000ee20008000800 */
[----:B-1----:R-:W-:Y:S01]  /*10c0*/  I2FP.F32.U32 R3, UR7 ;  /* 0x0000000700037c45 */ /* 0x002fe20008201000 */
[----:B------:R-:W1:Y:S04]  /*10d0*/  LDCU UR26, c[0x0][0xb30] ;  /* 0x00016600ff1a77ac */ /* 0x000e680008000800 */
[----:B--2---:R-:W-:Y:S01]  /*10e0*/  FMUL R3, R3, UR5 ;  /* 0x0000000503037c20 */ /* 0x004fe20008400000 */
[----:B------:R-:W-:Y:S01]  /*10f0*/  USHF.L.U32 UR24, UR48, 0xc, URZ ;  /* 0x0000000c30187899 */ /* 0x000fe200080006ff */
[----:B----4-:R-:W-:Y:S01]  /*1100*/  I2FP.F32.U32 R2, UR8 ;  /* 0x0000000800027c45 */ /* 0x010fe20008201000 */
[----:B---3--:R-:W-:-:S03]  /*1110*/  UISETP.GE.AND UP2, UPT, UR23, 0x1, UPT ;  /* 0x000000011700788c */ /* 0x008fc6000bf46270 */
[----:B------:R-:W2:Y:S01]  /*1120*/  F2I.U32.TRUNC.NTZ R3, R3 ;  /* 0x0000000300037305 */ /* 0x000ea2000020f000 */
[----:B------:R-:W-:Y:S01]  /*1130*/  UMOV UR46, UR7 ;  /* 0x00000007002e7c82 */ /* 0x000fe20008000000 */
[----:B------:R-:W-:Y:S01]  /*1140*/  FMUL R2, R2, UR4 ;  /* 0x0000000402027c20 */ /* 0x000fe20008400000 */
[----:B------:R-:W-:-:S05]  /*1150*/  UMOV UR45, UR8 ;  /* 0x00000008002d7c82 */ /* 0x000fca0008000000 */
[----:B------:R-:W3:Y:S01]  /*1160*/  F2I.U32.TRUNC.NTZ R2, R2 ;  /* 0x0000000200027305 */ /* 0x000ee2000020f000 */
[----:B--2---:R-:W-:Y:S02]  /*1170*/  R2UR UR4, R3 ;  /* 0x00000000030472ca */ /* 0x004fe400000e0000 */
[----:B---3--:R-:W-:Y:S02]  /*1180*/  R2UR UR6, R2 ;  /* 0x00000000020672ca */ /* 0x008fe400000e0000 */
[----:B------:R-:W-:-:S09]  /*1190*/  PRMT R2, RZ, 0x7610, R2 ;  /* 0x00007610ff027816 */ /* 0x000fd20000000002 */
[----:B------:R-:W-:-:S04]  /*11a0*/  UIADD3 UR5, UPT, UPT, -UR4, URZ, URZ ;  /* 0x000000ff04057290 */ /* 0x000fc8000fffe1ff */
[----:B------:R-:W-:Y:S02]  /*11b0*/  UIMAD UR60, UR60, UR5, UR7 ;  /* 0x000000053c3c72a4 */ /* 0x000fe4000f8e0207 */
[----:B------:R-:W-:-:S04]  /*11c0*/  UIADD3 UR4, UPT, UPT, -UR6, URZ, URZ ;  /* 0x000000ff06047290 */ /* 0x000fc8000fffe1ff */
[----:B------:R-:W-:Y:S01]  /*11d0*/  UIMAD UR57, UR57, UR4, UR8 ;  /* 0x00000004393972a4 */ /* 0x000fe2000f8e0208 */
[----:B-1----:R-:W-:Y:S11]  /*11e0*/  BRA.U UP4, `(.L_x_18) ;  /* 0x0000000104247547 */ /* 0x002ff6000b800000 */
[----:B------:R-:W-:Y:S02]  /*11f0*/  UISETP.NE.AND UP0, UPT, UR57, URZ, UPT ;  /* 0x000000ff3900728c */ /* 0x000fe4000bf05270 */
[----:B------:R-:W-:Y:S02]  /*1200*/  UISETP.NE.AND UP1, UPT, UR57, 0x1, UPT ;  /* 0x000000013900788c */ /* 0x000fe4000bf25270 */
[----:B------:R-:W-:Y:S02]  /*1210*/  UISETP.EQ.OR UP0, UPT, UR60, URZ, !UP0 ;  /* 0x000000ff3c00728c */ /* 0x000fe4000c702670 */
[----:B------:R-:W-:Y:S02]  /*1220*/  USEL UR4, URZ, 0x2, UP1 ;  /* 0x00000002ff047887 */ /* 0x000fe40008800000 */
[----:B------:R-:W-:Y:S02]  /*1230*/  USEL UR5, URZ, 0x1, !UP0 ;  /* 0x00000001ff057887 */ /* 0x000fe4000c000000 */
[----:B------:R-:W-:-:S04]  /*1240*/  UISETP.NE.AND UP0, UPT, UR60, URZ, UPT ;  /* 0x000000ff3c00728c */ /* 0x000fc8000bf05270 */
[----:B------:R-:W-:-:S04]  /*1250*/  USEL UR4, UR4, 0x2, UP0 ;  /* 0x0000000204047887 */ /* 0x000fc80008000000 */
[----:B------:R-:W-:-:S06]  /*1260*/  UIADD3 UR4, UPT, UPT, UR5, UR4, URZ ;  /* 0x0000000405047290 */ /* 0x000fcc000fffe0ff */
[----:B------:R-:W-:Y:S02]  /*1270*/  MOV R2, UR4 ;  /* 0x0000000400027c02 */ /* 0x000fe40008000f00 */
.L_x_18:
[----:B------:R-:W-:Y:S05]  /*1280*/  BRA.U !UP2, `(.L_x_19) ;  /* 0x000000010ad47547 */ /* 0x000fea000b800000 */
[----:B------:R-:W1:Y:S01]  /*1290*/  LDCU.128 UR12, c[0x0][0xb10] ;  /* 0x00016200ff0c77ac */ /* 0x000e620008000c00 */
[----:B------:R-:W2:Y:S01]  /*12a0*/  LDCU UR6, c[0x0][0x370] ;  /* 0x00006e00ff0677ac */ /* 0x000ea20008000800 */
[----:B------:R-:W3:Y:S01]  /*12b0*/  LDCU UR5, c[0x0][0x374] ;  /* 0x00006e80ff0577ac */ /* 0x000ee20008000800 */
[----:B------:R-:W4:Y:S01]  /*12c0*/  LDCU UR25, c[0x0][0xb0c] ;  /* 0x00016180ff1977ac */ /* 0x000f220008000800 */
[----:B------:R-:W4:Y:S01]  /*12d0*/  LDCU UR4, c[0x0][0xb20] ;  /* 0x00016400ff0477ac */ /* 0x000f220008000800 */
[----:B------:R-:W4:Y:S01]  /*12e0*/  LDCU.64 UR8, c[0x0][0xb28] ;  /* 0x00016500ff0877ac */ /* 0x000f220008000a00 */
[----:B-1----:R-:W-:Y:S02]  /*12f0*/  UISETP.NE.AND UP0, UPT, UR14, 0x1, UPT ;  /* 0x000000010e00788c */ /* 0x002fe4000bf05270 */
[----:B---3--:R-:W-:Y:S02]  /*1300*/  UIMAD.WIDE.U32 UR10, UR5, UR15, URZ ;  /* 0x0000000f050a72a5 */ /* 0x008fe4000f8e00ff */
[----:B--2---:R-:W-:-:S02]  /*1310*/  UIMAD.WIDE.U32 UR18, UR6, UR12, URZ ;  /* 0x0000000c061272a5 */ /* 0x004fc4000f8e00ff */
[----:B----4-:R-:W-:Y:S02]  /*1320*/  UISETP.NE.AND UP1, UPT, UR25, 0x1, UPT ;  /* 0x000000011900788c */ /* 0x010fe4000bf25270 */
[----:B------:R-:W-:Y:S01]  /*1330*/  UISETP.NE.AND UP2, UPT, UR23, 0x1, UPT ;  /* 0x000000011700788c */ /* 0x000fe2000bf45270 */
[----:B------:R-:W-:Y:S02]  /*1340*/  UMOV UR10, UR11 ;  /* 0x0000000b000a7c82 */ /* 0x000fe40008000000 */
[----:B------:R-:W-:Y:S01]  /*1350*/  UMOV UR18, UR19 ;  /* 0x0000001300127c82 */ /* 0x000fe20008000000 */
[----:B------:R-:W-:Y:S02]  /*1360*/  @UP0 USHF.R.U32.HI UR5, URZ, UR4, UR10 ;  /* 0x00000004ff050299 */ /* 0x000fe4000801160a */
[----:B------:R-:W-:Y:S02]  /*1370*/  UIMAD.WIDE.U32 UR20, UR45, UR15, URZ ;  /* 0x0000000f2d1472a5 */ /* 0x000fe4000f8e00ff */
[----:B------:R-:W-:-:S02]  /*1380*/  UIMAD.WIDE.U32 UR10, UR5, UR8, URZ ;  /* 0x00000008050a72a5 */ /* 0x000fc4000f8e00ff */
[----:B------:R-:W-:Y:S02]  /*1390*/  @UP1 USHF.R.U32.HI UR6, URZ, UR13, UR18 ;  /* 0x0000000dff061299 */ /* 0x000fe40008011612 */
[----:B------:R-:W-:Y:S02]  /*13a0*/  UIMAD.WIDE.U32 UR16, UR46, UR12, URZ ;  /* 0x0000000c2e1072a5 */ /* 0x000fe4000f8e00ff */
[----:B------:R-:W-:Y:S01]  /*13b0*/  UIMAD.WIDE.U32 UR18, UR6, UR8, URZ ;  /* 0x00000008061272a5 */ /* 0x000fe2000f8e00ff */
[----:B------:R-:W-:Y:S01]  /*13c0*/  UMOV UR20, UR21 ;  /* 0x0000001500147c82 */ /* 0x000fe20008000000 */
[----:B------:R-:W-:Y:S01]  /*13d0*/  UMOV UR10, UR11 ;  /* 0x0000000b000a7c82 */ /* 0x000fe20008000000 */
[----:B------:R-:W-:Y:S02]  /*13e0*/  USHF.R.U32.HI UR20, URZ, UR4, UR20 ;  /* 0x00000004ff147299 */ /* 0x000fe40008011614 */
[----:B------:R-:W-:Y:S02]  /*13f0*/  @UP2 USHF.R.U32.HI UR5, URZ, UR9, UR10 ;  /* 0x00000009ff052299 */ /* 0x000fe4000801160a */
[----:B------:R-:W-:Y:S01]  /*1400*/  UMOV UR7, UR19 ;  /* 0x0000001300077c82 */ /* 0x000fe20008000000 */
[----:B------:R-:W-:Y:S01]  /*1410*/  UMOV UR16, UR17 ;  /* 0x0000001100107c82 */ /* 0x000fe20008000000 */
[----:B------:R-:W-:-:S02]  /*1420*/  @UP2 USHF.R.U32.HI UR6, URZ, UR9, UR7 ;  /* 0x00000009ff062299 */ /* 0x000fc40008011607 */
[----:B------:R-:W-:Y:S02]  /*1430*/  USHF.R.U32.HI UR13, URZ, UR13, UR16 ;  /* 0x0000000dff0d7299 */ /* 0x000fe40008011610 */
[----:B------:R-:W-:Y:S02]  /*1440*/  USEL UR4, UR45, UR20, !UP0 ;  /* 0x000000142d047287 */ /* 0x000fe4000c000000 */
[----:B------:R-:W-:Y:S02]  /*1450*/  UIMAD UR7, UR5, UR23, URZ ;  /* 0x00000017050772a4 */ /* 0x000fe4000f8e02ff */
[----:B------:R-:W-:Y:S02]  /*1460*/  USEL UR5, UR46, UR13, !UP1 ;  /* 0x0000000d2e057287 */ /* 0x000fe4000c800000 */
[----:B------:R-:W-:Y:S02]  /*1470*/  UIMAD UR12, UR6, UR23, URZ ;  /* 0x00000017060c72a4 */ /* 0x000fe4000f8e02ff */
[----:B------:R-:W-:-:S02]  /*1480*/  UISETP.GE.AND UP0, UPT, UR4, UR7, UPT ;  /* 0x000000070400728c */ /* 0x000fc4000bf06270 */
[----:B------:R-:W-:Y:S02]  /*1490*/  UIMAD.WIDE.U32 UR10, UR4, UR8, URZ ;  /* 0x00000008040a72a5 */ /* 0x000fe4000f8e00ff */
[----:B------:R-:W-:Y:S02]  /*14a0*/  UISETP.GE.OR UP0, UPT, UR5, UR12, UP0 ;  /* 0x0000000c0500728c */ /* 0x000fe40008706670 */
[----:B------:R-:W-:Y:S02]  /*14b0*/  UIMAD.WIDE.U32 UR12, UR5, UR8, URZ ;  /* 0x00000008050c72a5 */ /* 0x000fe4000f8e00ff */
[----:B------:R-:W-:Y:S01]  /*14c0*/  UIADD3 UR10, UPT, UPT, -UR4, URZ, URZ ;  /* 0x000000ff040a7290 */ /* 0x000fe2000fffe1ff */
[----:B------:R-:W-:Y:S01]  /*14d0*/  UMOV UR8, UR11 ;  /* 0x0000000b00087c82 */ /* 0x000fe20008000000 */
[----:B------:R-:W-:Y:S02]  /*14e0*/  UIADD3 UR11, UPT, UPT, -UR5, URZ, URZ ;  /* 0x000000ff050b7290 */ /* 0x000fe4000fffe1ff */
[----:B------:R-:W-:-:S03]  /*14f0*/  USHF.R.U32.HI UR8, URZ, UR9, UR8 ;  /* 0x00000009ff087299 */ /* 0x000fc60008011608 */
[----:B------:R-:W-:Y:S01]  /*1500*/  @!UP0 UMOV UR7, UR13 ;  /* 0x0000000d00078c82 */ /* 0x000fe20008000000 */
[----:B------:R-:W-:Y:S02]  /*1510*/  UIMAD UR45, UR14, UR10, UR45 ;  /* 0x0000000a0e2d72a4 */ /* 0x000fe4000f8e022d */
[----:B------:R-:W-:Y:S02]  /*1520*/  USEL UR8, UR4, UR8, !UP2 ;  /* 0x0000000804087287 */ /* 0x000fe4000d000000 */
[----:B------:R-:W-:Y:S02]  /*1530*/  @!UP0 USHF.R.U32.HI UR7, URZ, UR9, UR7 ;  /* 0x00000009ff078299 */ /* 0x000fe40008011607 */
[----:B------:R-:W-:Y:S02]  /*1540*/  UIADD3 UR9, UPT, UPT, -UR8, URZ, URZ ;  /* 0x000000ff08097290 */ /* 0x000fe4000fffe1ff */
[----:B------:R-:W-:Y:S02]  /*1550*/  @!UP0 USEL UR7, UR5, UR7, !UP2 ;  /* 0x0000000705078287 */ /* 0x000fe4000d000000 */
[----:B------:R-:W-:-:S02]  /*1560*/  UIMAD UR9, UR23, UR9, UR4 ;  /* 0x00000009170972a4 */ /* 0x000fc4000f8e0204 */
[----:B------:R-:W-:Y:S02]  /*1570*/  @!UP0 UIADD3 UR8, UPT, UPT, UR8, -UR7, URZ ;  /* 0x8000000708088290 */ /* 0x000fe4000fffe0ff */
[----:B------:R-:W-:Y:S02]  /*1580*/  @!UP0 UIMAD UR6, UR9, UR6, UR7 ;  /* 0x00000006090682a4 */ /* 0x000fe4000f8e0207 */
[----:B------:R-:W-:Y:S02]  /*1590*/  @!UP0 UIMAD UR4, UR8, UR23, UR5 ;  /* 0x00000017080482a4 */ /* 0x000fe4000f8e0205 */
[----:B------:R-:W-:Y:S02]  /*15a0*/  UIMAD UR46, UR25, UR11, UR46 ;  /* 0x0000000b192e72a4 */ /* 0x000fe4000f8e022e */
[----:B------:R-:W-:Y:S01]  /*15b0*/  UIMAD UR45, UR4, UR14, UR45 ;  /* 0x0000000e042d72a4 */ /* 0x000fe2000f8e022d */
[----:B------:R-:W-:Y:S02]  /*15c0*/  @!UP0 UMOV UR5, UR6 ;  /* 0x0000000600058c82 */ /* 0x000fe40008000000 */
[----:B------:R-:W-:-:S12]  /*15d0*/  UIMAD UR46, UR5, UR25, UR46 ;  /* 0x00000019052e72a4 */ /* 0x000fd8000f8e022e */
.L_x_19:
[----:B------:R-:W-:Y:S02]  /*15e0*/  UISETP.NE.AND UP1, UPT, UR26, 0x1, UPT ;  /* 0x000000011a00788c */ /* 0x000fe4000bf25270 */
[----:B------:R-:W-:Y:S02]  /*15f0*/  UISETP.NE.AND UP0, UPT, UR22, 0x2, UPT ;  /* 0x000000021600788c */ /* 0x000fe4000bf05270 */
[----:B------:R-:W-:-:S05]  /*1600*/  ULOP3.LUT UR24, UR24, 0x1000, URZ, 0xc0, !UPT ;  /* 0x0000100018187892 */ /* 0x000fca000f8ec0ff */
[----:B------:R-:W-:Y:S07]  /*1610*/  BRA.U UP1, `(.L_x_20) ;  /* 0x0000000101447547 */ /* 0x000fee000b800000 */
[----:B------:R-:W1:Y:S01]  /*1620*/  LDCU.128 UR8, c[0x0][0xb10] ;  /* 0x00016200ff0877ac */ /* 0x000e620008000c00 */
[----:B------:R-:W2:Y:S01]  /*1630*/  LDCU UR12, c[0x0][0xb0c] ;  /* 0x00016180ff0c77ac */ /* 0x000ea20008000800 */
[----:B------:R-:W3:Y:S01]  /*1640*/  LDCU UR13, c[0x0][0xb20] ;  /* 0x00016400ff0d77ac */ /* 0x000ee20008000800 */
[----:B-1----:R-:W-:Y:S02]  /*1650*/  UIMAD.WIDE.U32 UR6, UR46, UR8, URZ ;  /* 0x000000082e0672a5 */ /* 0x002fe4000f8e00ff */
[----:B------:R-:W-:Y:S02]  /*1660*/  UIMAD.WIDE.U32 UR4, UR45, UR11, URZ ;  /* 0x0000000b2d0472a5 */ /* 0x000fe4000f8e00ff */
[----:B--2---:R-:W-:Y:S02]  /*1670*/  UISETP.NE.AND UP2, UPT, UR12, 0x1, UPT ;  /* 0x000000010c00788c */ /* 0x004fe4000bf45270 */
[----:B------:R-:W-:Y:S01]  /*1680*/  UISETP.NE.AND UP1, UPT, UR10, 0x1, UPT ;  /* 0x000000010a00788c */ /* 0x000fe2000bf25270 */
[----:B------:R-:W-:-:S02]  /*1690*/  UMOV UR6, UR7 ;  /* 0x0000000700067c82 */ /* 0x000fc40008000000 */
[----:B------:R-:W-:Y:S01]  /*16a0*/  UMOV UR4, UR5 ;  /* 0x0000000500047c82 */ /* 0x000fe20008000000 */
[----:B------:R-:W-:Y:S02]  /*16b0*/  USHF.R.U32.HI UR6, URZ, UR9, UR6 ;  /* 0x00000009ff067299 */ /* 0x000fe40008011606 */
[----:B---3--:R-:W-:Y:S02]  /*16c0*/  USHF.R.U32.HI UR4, URZ, UR13, UR4 ;  /* 0x0000000dff047299 */ /* 0x008fe40008011604 */
[----:B------:R-:W-:Y:S02]  /*16d0*/  USEL UR5, UR46, UR6, !UP2 ;  /* 0x000000062e057287 */ /* 0x000fe4000d000000 */
[----:B------:R-:W-:-:S04]  /*16e0*/  USEL UR4, UR45, UR4, !UP1 ;  /* 0x000000042d047287 */ /* 0x000fc8000c800000 */
[----:B------:R-:W-:Y:S02]  /*16f0*/  UIADD3 UR6, UPT, UPT, UR5, -UR4, URZ ;  /* 0x8000000405067290 */ /* 0x000fe4000fffe0ff */
[----:B------:R-:W-:Y:S02]  /*1700*/  UIADD3 UR4, UPT, UPT, -UR5, UR4, URZ ;  /* 0x0000000405047290 */ /* 0x000fe4000fffe1ff */
[----:B------:R-:W-:Y:S02]  /*1710*/  UIMAD UR45, UR6, UR10, UR45 ;  /* 0x0000000a062d72a4 */ /* 0x000fe4000f8e022d */
[----:B------:R-:W-:-:S12]  /*1720*/  UIMAD UR46, UR4, UR12, UR46 ;  /* 0x0000000c042e72a4 */ /* 0x000fd8000f8e022e */
.L_x_20:
[----:B------:R-:W-:Y:S05]  /*1730*/  BRA.U !UP5, `(.L_x_21) ;  /* 0x000000010d0c7547 */ /* 0x000fea000b800000 */
[----:B------:R-:W-:Y:S01]  /*1740*/  UCGABAR_WAIT ;  /* 0x0000000000007dc7 */ /* 0x000fe20008000000 */
[----:B------:R-:W-:Y:S01]  /*1750*/  CCTL.IVALL ;  /* 0x00000000ff00798f */ /* 0x000fe20002000000 */
[----:B------:R-:W-:Y:S05]  /*1760*/  BRA `(.L_x_22) ;  /* 0x0000000000047947 */ /* 0x000fea0003800000 */
.L_x_21:
[----:B------:R-:W-:Y:S06]  /*1770*/  BAR.SYNC.DEFER_BLOCKING 0x0 ;  /* 0x0000000000007b1d */ /* 0x000fec0000010000 */
.L_x_22:
[----:B------:R-:W-:Y:S05]  /*1780*/  BRA.U UP0, `(.L_x_23) ;  /* 0x0000001900907547 */ /* 0x000fea000b800000 */
[----:B------:R-:W1:Y:S01]  /*1790*/  LDCU UR6, c[0x0][0x38c] ;  /* 0x00007180ff0677ac */ /* 0x000e620008000800 */
[----:B------:R-:W-:Y:S01]  /*17a0*/  PLOP3.LUT P1, PT, PT, PT, UP3, 0x80, 0x8 ;  /* 0x000000000008781c */ /* 0x000fe20003f2f038 */
[----:B------:R-:W-:Y:S01]  /*17b0*/  IMAD.MOV.U32 R12, RZ, RZ, 0x1 ;  /* 0x00000001ff0c7424 */ /* 0x000fe200078e00ff */
[----:B------:R-:W-:Y:S01]  /*17c0*/  ISETP.EQ.OR P2, PT, R0, RZ, P3 ;  /* 0x000000ff0000720c */ /* 0x000fe20001f42670 */
[----:B------:R-:W-:Y:S01]  /*17d0*/  UISETP.NE.AND UP1, UPT, UR22, URZ, UPT ;  /* 0x000000ff1600728c */ /* 0x000fe2000bf25270 */
[----:B------:R-:W-:Y:S02]  /*17e0*/  PLOP3.LUT P1, PT, P1, PT, PT, 0x8, 0x80 ;  /* 0x000000000080781c */ /* 0x000fe40000f2e170 */
[----:B------:R-:W-:Y:S01]  /*17f0*/  CS2R R10, SRZ ;  /* 0x00000000000a7805 */ /* 0x000fe2000001ff00 */
[----:B------:R-:W-:Y:S01]  /*1800*/  IMAD.MOV.U32 R9, RZ, RZ, RZ ;  /* 0x000000ffff097224 */ /* 0x000fe200078e00ff */
[----:B------:R-:W2:Y:S01]  /*1810*/  LDCU UR39, c[0x0][0x370] ;  /* 0x00006e00ff2777ac */ /* 0x000ea20008000800 */
[----:B------:R-:W-:Y:S01]  /*1820*/  IMAD.MOV.U32 R8, RZ, RZ, 0x1 ;  /* 0x00000001ff087424 */ /* 0x000fe200078e00ff */
[----:B------:R-:W3:Y:S01]  /*1830*/  LDCU.64 UR28, c[0x0][0x348] ;  /* 0x00006900ff1c77ac */ /* 0x000ee20008000a00 */
[----:B------:R-:W-:-:S02]  /*1840*/  USHF.R.U32.HI UR44, URZ, 0x6, UR24 ;  /* 0x00000006ff2c7899 */ /* 0x000fc40008011618 */
[----:B-1----:R-:W-:Y:S02]  /*1850*/  UIADD3 UR5, UPT, UPT, UR6, 0x3f, URZ ;  /* 0x0000003f06057890 */ /* 0x002fe4000fffe0ff */
[----:B------:R-:W-:Y:S02]  /*1860*/  UIADD3 UR47, UPT, UPT, UR6, 0x7e, URZ ;  /* 0x0000007e062f7890 */ /* 0x000fe4000fffe0ff */
[----:B------:R-:W-:Y:S01]  /*1870*/  USHF.R.S32.HI UR4, URZ, 0x1f, UR5 ;  /* 0x0000001fff047899 */ /* 0x000fe20008011405 */
[----:B------:R-:W1:Y:S03]  /*1880*/  LDCU UR38, c[0x0][0x374] ;  /* 0x00006e80ff2677ac */ /* 0x000e660008000800 */
[----:B------:R-:W-:Y:S02]  /*1890*/  ULEA.HI UR4, UR4, UR5, URZ, 0x6 ;  /* 0x0000000504047291 */ /* 0x000fe4000f8f30ff */
[----:B------:R-:W-:-:S02]  /*18a0*/  USEL UR25, UR34, 0x2, UP1 ;  /* 0x0000000222197887 */ /* 0x000fc40008800000 */
[----:B------:R-:W-:Y:S02]  /*18b0*/  USHF.R.S32.HI UR42, URZ, 0x6, UR4 ;  /* 0x00000006ff2a7899 */ /* 0x000fe40008011404 */
[----:B------:R-:W-:Y:S02]  /*18c0*/  UIADD3 UR4, UPT, UPT, UR6, -0x1, URZ ;  /* 0xffffffff06047890 */ /* 0x000fe4000fffe0ff */
[----:B------:R-:W-:Y:S02]  /*18d0*/  UISETP.LT.U32.AND UP0, UPT, UR42, 0x11, UPT ;  /* 0x000000112a00788c */ /* 0x000fe4000bf01070 */
[----:B------:R-:W-:Y:S02]  /*18e0*/  UISETP.GE.U32.AND UP2, UPT, UR4, -0x7f, UPT ;  /* 0xffffff810400788c */ /* 0x000fe4000bf46070 */
[----:B------:R-:W-:Y:S01]  /*18f0*/  USEL UR41, UR42, 0x11, UP0 ;  /* 0x000000112a297887 */ /* 0x000fe20008000000 */
[----:B------:R-:W-:-:S03]  /*1900*/  UMOV UR5, URZ ;  /* 0x000000ff00057c82 */ /* 0x000fc60008000000 */
[----:B------:R-:W-:Y:S02]  /*1910*/  UIADD3 UR21, UPT, UPT, UR41, -0x1, URZ ;  /* 0xffffffff29157890 */ /* 0x000fe4000fffe0ff */
[----:B------:R-:W-:-:S03]  /*1920*/  UIADD3 UR43, UPT, UPT, UR42, -UR41, URZ ;  /* 0x800000292a2b7290 */ /* 0x000fc6000fffe0ff */
[----:B------:R-:W-:-:S04]  /*1930*/  @UP2 UIADD3 UR21, UPT, UPT, UR41, URZ, URZ ;  /* 0x000000ff29152290 */ /* 0x000fc8000fffe0ff */
[----:B-123--:R-:W-:-:S12]  /*1940*/  UIADD3 UR21, UPT, UPT, UR21, 0x1, URZ ;  /* 0x0000000115157890 */ /* 0x00efd8000fffe0ff */
.L_x_43:
[----:B------:R-:W-:Y:S01]  /*1950*/  UISETP.NE.AND UP0, UPT, UR48, URZ, UPT ;  /* 0x000000ff3000728c */ /* 0x000fe2000bf05270 */
[----:B------:R-:W1:Y:S08]  /*1960*/  S2UR UR48, SR_CgaCtaId ;  /* 0x00000000003079c3 */ /* 0x000e700000008800 */
[----:B------:R-:W-:Y:S05]  /*1970*/  BRA.U UP0, `(.L_x_24) ;  /* 0x0000000100347547 */ /* 0x000fea000b800000 */
[----:B------:R-:W2:Y:S01]  /*1980*/  S2R R0, SR_CgaCtaId ;  /* 0x0000000000007919 */ /* 0x000ea20000008800 */
[----:B------:R-:W-:-:S04]  /*1990*/  MOV R2, 0x400 ;  /* 0x0000040000027802 */ /* 0x000fc80000000f00 */
[----:B--2---:R-:W-:Y:S02]  /*19a0*/  LEA R0, R0, R2, 0x18 ;  /* 0x0000000200007211 */ /* 0x004fe400078ec0ff */
[----:B------:R-:W-:-:S03]  /*19b0*/  SHF.L.U32 R2, R8, 0x1f, RZ ;  /* 0x0000001f08027819 */ /* 0x000fc600000006ff */
[----:B------:R-:W-:-:S04]  /*19c0*/  IMAD R0, R9, 0x8, R0 ;  /* 0x0000000809007824 */ /* 0x000fc800078e0200 */
[----:B------:R-:W2:Y:S02]  /*19d0*/  SYNCS.PHASECHK.TRANS64.TRYWAIT P0, [R0+URZ+0x1a0], R2 ;  /* 0x0001a002000075a7 */ /* 0x000ea400080011ff */
[----:B--2---:R-:W-:Y:S05]  /*19e0*/  @!P0 BRA `(.L_x_25) ;  /* 0x0000005c00c08947 */ /* 0x004fea0003800000 */
.L_x_116:
[----:B------:R-:W-:Y:S01]  /*19f0*/  VIADD R9, R9, 0x1 ;  /* 0x0000000109097836 */ /* 0x000fe20000000000 */
[----:B------:R2:W-:Y:S04]  /*1a00*/  SYNCS.ARRIVE.TRANS64.A1T0 RZ, [R0+URZ+0x190], RZ ;  /* 0x000190ff00ff79a7 */ /* 0x0005e800081000ff */
[----:B------:R-:W-:-:S04]  /*1a10*/  ISETP.NE.AND P0, PT, R9, 0x2, PT ;  /* 0x000000020900780c */ /* 0x000fc80003f05270 */
[----:B------:R-:W-:Y:S02]  /*1a20*/  SEL R9, R9, RZ, P0 ;  /* 0x000000ff09097207 */ /* 0x000fe40000000000 */
[----:B--2---:R-:W-:-:S04]  /*1a30*/  SEL R0, RZ, 0x1, P0 ;  /* 0x00000001ff007807 */ /* 0x004fc80000000000 */
[----:B------:R-:W-:-:S07]  /*1a40*/  LOP3.LUT R8, R8, R0, RZ, 0x3c, !PT ;  /* 0x0000000008087212 */ /* 0x000fce00078e3cff */
.L_x_24:
[----:B------:R-:W-:Y:S01]  /*1a50*/  UMOV UR6, 0x400 ;  /* 0x0000040000067882 */ /* 0x000fe20000000000 */
[----:B------:R-:W-:Y:S01]  /*1a60*/  SHF.L.U32 R0, R12, 0x1f, RZ ;  /* 0x0000001f0c007819 */ /* 0x000fe200000006ff */
[----:B-1----:R-:W-:Y:S02]  /*1a70*/  ULEA UR6, UR48, UR6, 0x18 ;  /* 0x0000000630067291 */ /* 0x002fe4000f8ec0ff */
[----:B------:R-:W-:Y:S02]  /*1a80*/  UISETP.GE.U32.AND UP0, UPT, UR47, 0x7f, UPT ;  /* 0x0000007f2f00788c */ /* 0x000fe4000bf06070 */
[----:B------:R-:W-:Y:S02]  /*1a90*/  ULEA UR4, UR5, UR6, 0x3 ;  /* 0x0000000605047291 */ /* 0x000fe4000f8e18ff */
[----:B------:R-:W-:Y:S02]  /*1aa0*/  USHF.L.U32 UR11, UR45, 0x6, URZ ;  /* 0x000000062d0b7899 */ /* 0x000fe400080006ff */
[----:B------:R-:W-:Y:S01]  /*1ab0*/  ULEA UR35, UR46, UR44, 0x7 ;  /* 0x0000002c2e237291 */ /* 0x000fe2000f8e38ff */
[----:B------:R-:W-:-:S04]  /*1ac0*/  UMOV UR13, URZ ;  /* 0x000000ff000d7c82 */ /* 0x000fc80008000000 */
[----:B------:R1:W2:Y:S01]  /*1ad0*/  SYNCS.PHASECHK.TRANS64.TRYWAIT P0, [UR4+0x88], R0 ;  /* 0x00008800ff0075a7 */ /* 0x0002a20008001104 */
[----:B------:R-:W-:Y:S06]  /*1ae0*/  BRA.U !UP0, `(.L_x_26) ;  /* 0x0000000108bc7547 */ /* 0x000fec000b800000 */
[----:B------:R-:W-:Y:S01]  /*1af0*/  UMOV UR7, URZ ;  /* 0x000000ff00077c82 */ /* 0x000fe20008000000 */
[----:B------:R-:W-:-:S05]  /*1b00*/  UMOV UR4, UR5 ;  /* 0x0000000500047c82 */ /* 0x000fca0008000000 */
.L_x_32:
[----:B------:R-:W-:Y:S01]  /*1b10*/  ULEA UR33, UR4, UR6, 0x3 ;  /* 0x0000000604217291 */ /* 0x000fe2000f8e18ff */
[----:B--2---:R-:W-:Y:S01]  /*1b20*/  @!P3 MOV R2, 0x3000 ;  /* 0x000030000002b802 */ /* 0x004fe20000000f00 */
[----:B--2-4-:R-:W-:Y:S10]  /*1b30*/  @P0 BRA `(.L_x_27) ;  /* 0x00000000000c0947 */ /* 0x014ff40003800000 */
[----:B------:R-:W-:-:S04]  /*1b40*/  SHF.L.U32 R3, R12, 0x1f, RZ ;  /* 0x0000001f0c037819 */ /* 0x000fc800000006ff */
[----:B------:R-:W2:Y:S02]  /*1b50*/  SYNCS.PHASECHK.TRANS64.TRYWAIT P0, [UR33+0x88], R3 ;  /* 0x00008803ff0075a7 */ /* 0x000ea40008001121 */
[----:B--2---:R-:W-:Y:S05]  /*1b60*/  @!P0 BRA `(.L_x_28) ;  /* 0x0000005c00748947 */ /* 0x004fea0003800000 */
.L_x_27:
[----:B------:R2:W-:Y:S01]  /*1b70*/  @!P3 SYNCS.ARRIVE.TRANS64 RZ, [UR33], R2 ;  /* 0x00000002ffffb9a7 */ /* 0x0005e20008000021 */
[----:B------:R-:W-:-:S04]  /*1b80*/  ULOP3.LUT UR5, UR25, 0x2, URZ, 0xfc, !UPT ;  /* 0x0000000219057892 */ /* 0x000fc8000f8efcff */
[----:B------:R-:W-:-:S09]  /*1b90*/  UISETP.NE.AND UP0, UPT, UR5, 0x2, UPT ;  /* 0x000000020500788c */ /* 0x000fd2000bf05270 */
[----:B------:R-:W-:Y:S05]  /*1ba0*/  BRA.U UP0, `(.L_x_29) ;  /* 0x0000000100047547 */ /* 0x000fea000b800000 */
[----:B------:R-:W-:Y:S05]  /*1bb0*/  BPT.TRAP 0x1 ;  /* 0x000000040000795c */ /* 0x000fea0000300000 */
.L_x_29:
[----:B------:R-:W-:Y:S04]  /*1bc0*/  BSSY.RECONVERGENT B0, `(.L_x_30) ;  /* 0x0000003000007945 */ /* 0x000fe80003800200 */
[----:B------:R-:W-:Y:S05]  /*1bd0*/  @P2 BRA `(.L_x_31) ;  /* 0x0000000000042947 */ /* 0x000fea0003800000 */
[----:B------:R-:W-:Y:S05]  /*1be0*/  BPT.TRAP 0x1 ;  /* 0x000000040000795c */ /* 0x000fea0000300000 */
.L_x_31:
[----:B------:R-:W-:Y:S05]  /*1bf0*/  BSYNC.RECONVERGENT B0 ;  /* 0x0000000000007941 */ /* 0x000fea0003800200 */
.L_x_30:
[----:B------:R-:W-:Y:S02]  /*1c00*/  UIADD3 UR5, UPT, UPT, UR4, 0x1, URZ ;  /* 0x0000000104057890 */ /* 0x000fe4000fffe0ff */
[----:B------:R-:W-:Y:S02]  /*1c10*/  ULEA UR32, UR4, UR24, 0xd ;  /* 0x0000001804207291 */ /* 0x000fe4000f8e68ff */
[----:B------:R-:W-:Y:S02]  /*1c20*/  UISETP.NE.AND UP0, UPT, UR5, 0x11, UPT ;  /* 0x000000110500788c */ /* 0x000fe4000bf05270 */
[----:B------:R-:W-:Y:S02]  /*1c30*/  UIADD3 UR16, UP1, UPT, UR28, 0x80, URZ ;  /* 0x000000801c107890 */ /* 0x000fe4000ff3e0ff */
[----:B------:R-:W-:Y:S02]  /*1c40*/  USEL UR9, URZ, 0x1, UP0 ;  /* 0x00000001ff097887 */ /* 0x000fe40008000000 */
[----:B------:R-:W-:-:S02]  /*1c50*/  USEL UR5, UR5, URZ, UP0 ;  /* 0x000000ff05057287 */ /* 0x000fc40008000000 */
[----:B------:R-:W-:Y:S02]  /*1c60*/  UIADD3 UR14, UP0, UPT, UR28, 0x180, URZ ;  /* 0x000001801c0e7890 */ /* 0x000fe4000ff1e0ff */
[----:B------:R-:W-:Y:S01]  /*1c70*/  ULEA UR8, UR5, UR6, 0x3 ;  /* 0x0000000605087291 */ /* 0x000fe2000f8e18ff */
[----:B------:R-:W-:Y:S01]  /*1c80*/  LOP3.LUT R12, R12, UR9, RZ, 0x3c, !PT ;  /* 0x000000090c0c7c12 */ /* 0x000fe2000f8e3cff */
[----:B------:R-:W-:Y:S02]  /*1c90*/  USHF.L.U32 UR34, UR7, 0x6, URZ ;  /* 0x0000000607227899 */ /* 0x000fe400080006ff */
[----:B------:R-:W-:Y:S01]  /*1ca0*/  UIADD3.X UR17, UPT, UPT, URZ, UR29, URZ, UP1, !UPT ;  /* 0x0000001dff117290 */ /* 0x000fe20008ffe4ff */
[----:B-1----:R-:W-:Y:S01]  /*1cb0*/  SHF.L.U32 R0, R12, 0x1f, RZ ;  /* 0x0000001f0c007819 */ /* 0x002fe200000006ff */
[----:B------:R-:W-:Y:S02]  /*1cc0*/  UIADD3 UR32, UPT, UPT, UR6, 0x4400, UR32 ;  /* 0x0000440006207890 */ /* 0x000fe4000fffe020 */
[----:B------:R-:W-:Y:S01]  /*1cd0*/  UIADD3.X UR15, UPT, UPT, URZ, UR29, URZ, UP0, !UPT ;  /* 0x0000001dff0f7290 */ /* 0x000fe200087fe4ff */
[----:B------:R3:W4:Y:S01]  /*1ce0*/  SYNCS.PHASECHK.TRANS64.TRYWAIT P0, [UR8+0x88], R0 ;  /* 0x00008800ff0075a7 */ /* 0x0007220008001108 */
[----:B------:R-:W-:Y:S01]  /*1cf0*/  ULEA UR8, UR4, UR6, 0xc ;  /* 0x0000000604087291 */ /* 0x000fe2000f8e60ff */
[----:B------:R-:W-:Y:S01]  /*1d00*/  UMOV UR13, 0x30000 ;  /* 0x00030000000d7882 */ /* 0x000fe20000000000 */
[----:B------:R-:W-:-:S02]  /*1d10*/  UMOV UR18, 0x0 ;  /* 0x0000000000127882 */ /* 0x000fc40000000000 */
[----:B------:R-:W-:Y:S01]  /*1d20*/  UIADD3 UR8, UPT, UPT, UR8, 0x26400, URZ ;  /* 0x0002640008087890 */ /* 0x000fe2000fffe0ff */
[----:B------:R-:W-:Y:S01]  /*1d30*/  UMOV UR19, 0x10000000 ;  /* 0x1000000000137882 */ /* 0x000fe20000000000 */
[----:B------:R-:W-:Y:S01]  /*1d40*/  UMOV UR12, UR36 ;  /* 0x00000024000c7c82 */ /* 0x000fe20008000000 */
[----:B------:R-:W-:Y:S01]  /*1d50*/  UMOV UR9, UR33 ;  /* 0x0000002100097c82 */ /* 0x000fe20008000000 */
[----:B------:R-:W-:Y:S01]  /*1d60*/  UMOV UR10, UR34 ;  /* 0x00000022000a7c82 */ /* 0x000fe20008000000 */
[----:B------:R1:W-:Y:S01]  /*1d70*/  UTMALDG.3D.MULTICAST [UR32], [UR16], UR13, desc[UR18] ;  /* 0x00001220100073b4 */ /* 0x0003e2000801180d */
[----:B------:R-:W-:Y:S01]  /*1d80*/  UIADD3 UR7, UPT, UPT, UR7, 0x1, URZ ;  /* 0x0000000107077890 */ /* 0x000fe2000fffe0ff */
[----:B------:R-:W-:-:S03]  /*1d90*/  UMOV UR4, UR5 ;  /* 0x0000000500047c82 */ /* 0x000fc60008000000 */
[----:B------:R-:W-:Y:S01]  /*1da0*/  UISETP.NE.AND UP0, UPT, UR7, UR21, UPT ;  /* 0x000000150700728c */ /* 0x000fe2000bf05270 */
[----:B------:R3:W-:Y:S01]  /*1db0*/  UTMALDG.3D [UR8], [UR14], desc[UR18] ;  /* 0x000012080e0075b4 */ /* 0x0007e20008011000 */
[----:B-1----:R-:W-:-:S07]  /*1dc0*/  UMOV UR13, UR21 ;  /* 0x00000015000d7c82 */ /* 0x002fce0008000000 */
[----:B---3--:R-:W-:Y:S05]  /*1dd0*/  BRA.U UP0, `(.L_x_32) ;  /* 0xfffffffd004c7547 */ /* 0x008fea000b83ffff */
.L_x_26:
[----:B------:R-:W-:Y:S01]  /*1de0*/  ULEA UR4, UR5, UR6, 0x3 ;  /* 0x0000000605047291 */ /* 0x000fe2000f8e18ff */
[----:B-1----:R-:W-:Y:S01]  /*1df0*/  SHF.L.U32 R0, R12, 0x1f, RZ ;  /* 0x0000001f0c007819 */ /* 0x002fe200000006ff */
[----:B------:R-:W-:Y:S01]  /*1e00*/  @!P1 SYNCS.ARRIVE.TRANS64.A1T0 RZ, [UR6+0x128], RZ ;  /* 0x000128ffffff99a7 */ /* 0x000fe20008100006 */
[----:B------:R-:W-:-:S06]  /*1e10*/  UISETP.GT.AND UP0, UPT, UR42, UR41, UPT ;  /* 0x000000292a00728c */ /* 0x000fcc000bf04270 */
[----:B--2-4-:R1:W2:Y:S03]  /*1e20*/  SYNCS.PHASECHK.TRANS64.TRYWAIT P0, [UR4+0x88], R0 ;  /* 0x00008800ff0075a7 */ /* 0x0142a60008001104 */
[----:B------:R-:W-:Y:S05]  /*1e30*/  BRA.U !UP0, `(.L_x_33) ;  /* 0x0000000108c07547 */ /* 0x000fea000b800000 */
[----:B------:R-:W-:Y:S01]  /*1e40*/  UIADD3 UR26, UPT, UPT, UR43, UR13, URZ ;  /* 0x0000000d2b1a7290 */ /* 0x000fe2000fffe0ff */
[----:B------:R-:W-:-:S11]  /*1e50*/  UMOV UR4, UR5 ;  /* 0x0000000500047c82 */ /* 0x000fd60008000000 */
.L_x_39:
[----:B------:R-:W-:Y:S01]  /*1e60*/  ULEA UR17, UR4, UR6, 0x3 ;  /* 0x0000000604117291 */ /* 0x000fe2000f8e18ff */
[----:B--2---:R-:W-:Y:S01]  /*1e70*/  @!P3 MOV R2, 0x3000 ;  /* 0x000030000002b802 */ /* 0x004fe20000000f00 */
[----:B--2-4-:R-:W-:Y:S10]  /*1e80*/  @P0 BRA `(.L_x_34) ;  /* 0x00000000000c0947 */ /* 0x014ff40003800000 */
[----:B------:R-:W-:-:S04]  /*1e90*/  SHF.L.U32 R3, R12, 0x1f, RZ ;  /* 0x0000001f0c037819 */ /* 0x000fc800000006ff */
[----:B------:R-:W2:Y:S02]  /*1ea0*/  SYNCS.PHASECHK.TRANS64.TRYWAIT P0, [UR17+0x88], R3 ;  /* 0x00008803ff0075a7 */ /* 0x000ea40008001111 */
[----:B--2---:R-:W-:Y:S05]  /*1eb0*/  @!P0 BRA `(.L_x_35) ;  /* 0x0000005800b88947 */ /* 0x004fea0003800000 */
.L_x_34:
[----:B------:R2:W-:Y:S01]  /*1ec0*/  @!P3 SYNCS.ARRIVE.TRANS64 RZ, [UR17], R2 ;  /* 0x00000002ffffb9a7 */ /* 0x0005e20008000011 */
[----:B------:R-:W-:-:S04]  /*1ed0*/  ULOP3.LUT UR5, UR25, 0x2, URZ, 0xfc, !UPT ;  /* 0x0000000219057892 */ /* 0x000fc8000f8efcff */
[----:B------:R-:W-:-:S09]  /*1ee0*/  UISETP.NE.AND UP0, UPT, UR5, 0x2, UPT ;  /* 0x000000020500788c */ /* 0x000fd2000bf05270 */
[----:B------:R-:W-:Y:S05]  /*1ef0*/  BRA.U UP0, `(.L_x_36) ;  /* 0x0000000100047547 */ /* 0x000fea000b800000 */
[----:B------:R-:W-:Y:S05]  /*1f00*/  BPT.TRAP 0x1 ;  /* 0x000000040000795c */ /* 0x000fea0000300000 */
.L_x_36:
[----:B------:R-:W-:Y:S04]  /*1f10*/  BSSY.RECONVERGENT B0, `(.L_x_37) ;  /* 0x0000003000007945 */ /* 0x000fe80003800200 */
[----:B------:R-:W-:Y:S05]  /*1f20*/  @P2 BRA `(.L_x_38) ;  /* 0x0000000000042947 */ /* 0x000fea0003800000 */
[----:B------:R-:W-:Y:S05]  /*1f30*/  BPT.TRAP 0x1 ;  /* 0x000000040000795c */ /* 0x000fea0000300000 */
.L_x_38:
[----:B------:R-:W-:Y:S05]  /*1f40*/  BSYNC.RECONVERGENT B0 ;  /* 0x0000000000007941 */ /* 0x000fea0003800200 */
.L_x_37:
[----:B------:R-:W-:Y:S02]  /*1f50*/  UIADD3 UR5, UPT, UPT, UR4, 0x1, URZ ;  /* 0x0000000104057890 */ /* 0x000fe4000fffe0ff */
[----:B------:R-:W-:Y:S02]  /*1f60*/  ULEA UR16, UR4, UR24, 0xd ;  /* 0x0000001804107291 */ /* 0x000fe4000f8e68ff */
[----:B------:R-:W-:Y:S02]  /*1f70*/  UISETP.NE.AND UP0, UPT, UR5, 0x11, UPT ;  /* 0x000000110500788c */ /* 0x000fe4000bf05270 */
[----:B------:R-:W-:Y:S02]  /*1f80*/  UIADD3 UR22, UP1, UPT, UR28, 0x80, URZ ;  /* 0x000000801c167890 */ /* 0x000fe4000ff3e0ff */
[----:B------:R-:W-:Y:S02]  /*1f90*/  USEL UR8, URZ, 0x1, UP0 ;  /* 0x00000001ff087887 */ /* 0x000fe40008000000 */
[----:B------:R-:W-:-:S02]  /*1fa0*/  USEL UR5, UR5, URZ, UP0 ;  /* 0x000000ff05057287 */ /* 0x000fc40008000000 */
[----:B------:R-:W-:Y:S02]  /*1fb0*/  UIADD3 UR14, UP0, UPT, UR28, 0x180, URZ ;  /* 0x000001801c0e7890 */ /* 0x000fe4000ff1e0ff */
[----:B------:R-:W-:Y:S01]  /*1fc0*/  LOP3.LUT R12, R12, UR8, RZ, 0x3c, !PT ;  /* 0x000000080c0c7c12 */ /* 0x000fe2000f8e3cff */
[----:B------:R-:W-:Y:S02]  /*1fd0*/  ULEA UR7, UR5, UR6, 0x3 ;  /* 0x0000000605077291 */ /* 0x000fe4000f8e18ff */
[----:B------:R-:W-:Y:S01]  /*1fe0*/  ULEA UR8, UR4, UR6, 0xc ;  /* 0x0000000604087291 */ /* 0x000fe2000f8e60ff */
[----:B-1----:R-:W-:Y:S01]  /*1ff0*/  SHF.L.U32 R0, R12, 0x1f, RZ ;  /* 0x0000001f0c007819 */ /* 0x002fe200000006ff */
[----:B------:R-:W-:Y:S02]  /*2000*/  USHF.L.U32 UR18, UR13, 0x6, URZ ;  /* 0x000000060d127899 */ /* 0x000fe400080006ff */
[----:B------:R-:W-:Y:S02]  /*2010*/  UIADD3 UR16, UPT, UPT, UR6, 0x4400, UR16 ;  /* 0x0000440006107890 */ /* 0x000fe4000fffe010 */
[----:B------:R-:W-:Y:S01]  /*2020*/  UIADD3.X UR23, UPT, UPT, URZ, UR29, URZ, UP1, !UPT ;  /* 0x0000001dff177290 */ /* 0x000fe20008ffe4ff */
[----:B------:R3:W4:Y:S01]  /*2030*/  SYNCS.PHASECHK.TRANS64.TRYWAIT P0, [UR7+0x88], R0 ;  /* 0x00008800ff0075a7 */ /* 0x0007220008001107 */
[----:B------:R-:W-:-:S02]  /*2040*/  UIADD3 UR8, UPT, UPT, UR8, 0x26400, URZ ;  /* 0x0002640008087890 */ /* 0x000fc4000fffe0ff */
[----:B------:R-:W-:Y:S01]  /*2050*/  UIADD3.X UR15, UPT, UPT, URZ, UR29, URZ, UP0, !UPT ;  /* 0x0000001dff0f7290 */ /* 0x000fe200087fe4ff */
[----:B------:R-:W-:Y:S01]  /*2060*/  UMOV UR7, 0x30000 ;  /* 0x0003000000077882 */ /* 0x000fe20000000000 */
[----:B------:R-:W-:Y:S01]  /*2070*/  UMOV UR30, 0x0 ;  /* 0x00000000001e7882 */ /* 0x000fe20000000000 */
[----:B------:R-:W-:Y:S01]  /*2080*/  UMOV UR31, 0x10000000 ;  /* 0x10000000001f7882 */ /* 0x000fe20000000000 */
[----:B------:R-:W-:Y:S01]  /*2090*/  UMOV UR19, UR35 ;  /* 0x0000002300137c82 */ /* 0x000fe20008000000 */
[----:B------:R-:W-:Y:S01]  /*20a0*/  UMOV UR20, UR36 ;  /* 0x0000002400147c82 */ /* 0x000fe20008000000 */
[----:B------:R-:W-:Y:S01]  /*20b0*/  UMOV UR12, UR36 ;  /* 0x00000024000c7c82 */ /* 0x000fe20008000000 */
[----:B------:R-:W-:Y:S01]  /*20c0*/  UMOV UR9, UR17 ;  /* 0x0000001100097c82 */ /* 0x000fe20008000000 */
[----:B------:R-:W-:Y:S01]  /*20d0*/  UMOV UR10, UR18 ;  /* 0x00000012000a7c82 */ /* 0x000fe20008000000 */
[----:B------:R3:W-:Y:S01]  /*20e0*/  UTMALDG.3D.MULTICAST [UR16], [UR22], UR7, desc[UR30] ;  /* 0x00001e10160073b4 */ /* 0x0007e20008011807 */
[----:B------:R-:W-:Y:S01]  /*20f0*/  UIADD3 UR13, UPT, UPT, UR13, 0x1, URZ ;  /* 0x000000010d0d7890 */ /* 0x000fe2000fffe0ff */
[----:B------:R-:W-:-:S03]  /*2100*/  UMOV UR4, UR5 ;  /* 0x0000000500047c82 */ /* 0x000fc60008000000 */
[----:B------:R-:W-:Y:S01]  /*2110*/  UISETP.NE.AND UP0, UPT, UR13, UR26, UPT ;  /* 0x0000001a0d00728c */ /* 0x000fe2000bf05270 */
[----:B------:R3:W-:Y:S08]  /*2120*/  UTMALDG.3D [UR8], [UR14], desc[UR30] ;  /* 0x00001e080e0075b4 */ /* 0x0007f00008011000 */
[----:B---3--:R-:W-:Y:S05]  /*2130*/  BRA.U UP0, `(.L_x_39) ;  /* 0xfffffffd00487547 */ /* 0x008fea000b83ffff */
.L_x_33:
[C---:B------:R-:W-:Y:S01]  /*2140*/  LEA R3, R11.reuse, UR6, 0x3 ;  /* 0x000000060b037c11 */ /* 0x040fe2000f8e18ff */
[----:B------:R-:W-:Y:S01]  /*2150*/  NOP ;  /* 0x0000000000007918 */ /* 0x000fe20000000000 */
[----:B-1----:R-:W-:Y:S02]  /*2160*/  SHF.L.U32 R0, R10, 0x1f, RZ ;  /* 0x0000001f0a007819 */ /* 0x002fe400000006ff */
[----:B------:R-:W-:Y:S02]  /*2170*/  LEA R4, R11, UR6, 0x4 ;  /* 0x000000060b047c11 */ /* 0x000fe4000f8e20ff */
[----:B--2-4-:R-:W1:Y:S02]  /*2180*/  SYNCS.PHASECHK.TRANS64.TRYWAIT P0, [R3+URZ+0x130], R0 ;  /* 0x00013000030075a7 */ /* 0x014e6400080011ff */
[----:B-1----:R-:W-:Y:S05]  /*2190*/  @!P0 BRA `(.L_x_40) ;  /* 0x0000005800188947 */ /* 0x002fea0003800000 */
.L_x_119:
[----:B------:R-:W2:Y:S01]  /*21a0*/  LDS.128 R4, [R4+0x1c0] ;  /* 0x0001c00004047984 */ /* 0x000ea20000000c00 */
[----:B------:R-:W-:Y:S01]  /*21b0*/  UISETP.GE.AND UP0, UPT, UR40, 0x1, UPT ;  /* 0x000000012800788c */ /* 0x000fe2000bf06270 */
[----:B------:R-:W-:Y:S01]  /*21c0*/  @!PT LDS RZ, [RZ] ;  /* 0x00000000fffff984 */ /* 0x000fe20000000800 */
[----:B------:R-:W-:Y:S01]  /*21d0*/  @!PT LDS RZ, [RZ] ;  /* 0x00000000fffff984 */ /* 0x000fe20000000800 */
[----:B------:R-:W-:Y:S01]  /*21e0*/  @!PT LDS RZ, [RZ] ;  /* 0x00000000fffff984 */ /* 0x000fe20000000800 */
[----:B------:R-:W-:Y:S01]  /*21f0*/  @!PT LDS RZ, [RZ] ;  /* 0x00000000fffff984 */ /* 0x000fe20000000800 */
[----:B------:R3:W-:Y:S06]  /*2200*/  MEMBAR.ALL.CTA ;  /* 0x0000000000007992 */ /* 0x0007ec0000008000 */
[----:B---3--:R-:W3:Y:S01]  /*2210*/  FENCE.VIEW.ASYNC.S ;  /* 0x00000000000073c6 */ /* 0x008ee20000000000 */
[----:B--2---:R-:W-:-:S13]  /*2220*/  LOP3.LUT P0, RZ, R6, 0x1, RZ, 0xc0, !PT ;  /* 0x0000000106ff7812 */ /* 0x004fda000780c0ff */
[----:B---3--:R-:W-:Y:S01]  /*2230*/  VOTEU.ANY UP1, P0 ;  /* 0x0000000000ff7886 */ /* 0x008fe20000020100 */
[----:B------:R-:W-:-:S13]  /*2240*/  PLOP3.LUT P0, PT, PT, PT, UP1, 0x80, 0x8 ;  /* 0x000000000008781c */ /* 0x000fda0003f0f018 */
[----:B-1----:R-:W-:Y:S02]  /*2250*/  @P0 LOP3.LUT R0, R5, 0xffff, RZ, 0xc0, !PT ;  /* 0x0000ffff05000812 */ /* 0x002fe400078ec0ff */
[----:B------:R-:W-:Y:S02]  /*2260*/  @P0 MOV R2, R4 ;  /* 0x0000000400020202 */ /* 0x000fe40000000f00 */
[----:B------:R-:W-:Y:S01]  /*2270*/  @P0 R2UR UR7, R0 ;  /* 0x00000000000702ca */ /* 0x000fe200000e0000 */
[----:B------:R-:W-:Y:S01]  /*2280*/  VIADD R0, R3, 0x140 ;  /* 0x0000014003007836 */ /* 0x000fe20000000000 */
[----:B------:R-:W-:Y:S02]  /*2290*/  @P0 SHF.R.U32.HI R4, RZ, 0x10, R5 ;  /* 0x00000010ff040819 */ /* 0x000fe40000011605 */
[----:B------:R-:W-:Y:S02]  /*22a0*/  @P0 R2UR UR8, R2 ;  /* 0x00000000020802ca */ /* 0x000fe400000e0000 */
[----:B------:R-:W-:-:S02]  /*22b0*/  PRMT R0, RZ, 0x654, R0 ;  /* 0x00000654ff007816 */ /* 0x000fc40000000000 */
[----:B------:R-:W-:Y:S02]  /*22c0*/  @P0 R2UR UR4, R4 ;  /* 0x00000000040402ca */ /* 0x000fe400000e0000 */
[----:B------:R1:W-:Y:S03]  /*22d0*/  SYNCS.ARRIVE.TRANS64.RED.A1T0 RZ, [R0+URZ], RZ ;  /* 0x000000ff00ff79a7 */ /* 0x0003e600081004ff */
[----:B------:R-:W-:-:S04]  /*22e0*/  @UP1 UMOV UR27, UR7 ;  /* 0x00000007001b1c82 */ /* 0x000fc80008000000 */
[----:B------:R-:W-:-:S04]  /*22f0*/  @UP1 UMOV UR37, UR8 ;  /* 0x0000000800251c82 */ /* 0x000fc80008000000 */
[----:B------:R-:W-:Y:S01]  /*2300*/  @UP1 UMOV UR36, UR4 ;  /* 0x0000000400241c82 */ /* 0x000fe20008000000 */
[----:B------:R-:W-:Y:S05]  /*2310*/  BRA.U !UP0, `(.L_x_41) ;  /* 0x0000000108d47547 */ /* 0x000fea000b800000 */
[----:B------:R-:W2:Y:S01]  /*2320*/  LDCU.128 UR12, c[0x0][0xb10] ;  /* 0x00016200ff0c77ac */ /* 0x000ea20008000c00 */
[----:B------:R-:W3:Y:S01]  /*2330*/  LDCU UR26, c[0x0][0xb20] ;  /* 0x00016400ff1a77ac */ /* 0x000ee20008000800 */
[----:B------:R-:W4:Y:S01]  /*2340*/  LDCU UR20, c[0x0][0xb0c] ;  /* 0x00016180ff1477ac */ /* 0x000f220008000800 */
[----:B------:R-:W1:Y:S01]  /*2350*/  LDCU.64 UR10, c[0x0][0xb28] ;  /* 0x00016500ff0a77ac */ /* 0x000e620008000a00 */
[----:B------:R-:W-:Y:S02]  /*2360*/  UISETP.NE.AND UP3, UPT, UR40, 0x1, UPT ;  /* 0x000000012800788c */ /* 0x000fe4000bf65270 */
[----:B--2---:R-:W-:Y:S02]  /*2370*/  UIMAD.WIDE.U32 UR16, UR38, UR15, URZ ;  /* 0x0000000f261072a5 */ /* 0x004fe4000f8e00ff */
[----:B------:R-:W-:Y:S02]  /*2380*/  UIMAD.WIDE.U32 UR8, UR39, UR12, URZ ;  /* 0x0000000c270872a5 */ /* 0x000fe4000f8e00ff */
[----:B------:R-:W-:-:S02]  /*2390*/  UISETP.NE.AND UP0, UPT, UR14, 0x1, UPT ;  /* 0x000000010e00788c */ /* 0x000fc4000bf05270 */
[----:B------:R-:W-:Y:S01]  /*23a0*/  UIMAD.WIDE.U32 UR22, UR27, UR15, URZ ;  /* 0x0000000f1b1672a5 */ /* 0x000fe2000f8e00ff */
[----:B------:R-:W-:Y:S02]  /*23b0*/  UMOV UR16, UR17 ;  /* 0x0000001100107c82 */ /* 0x000fe40008000000 */
[----:B------:R-:W-:Y:S01]  /*23c0*/  UMOV UR8, UR9 ;  /* 0x0000000900087c82 */ /* 0x000fe20008000000 */
[----:B---3--:R-:W-:Y:S02]  /*23d0*/  USHF.R.U32.HI UR16, URZ, UR26, UR16 ;  /* 0x0000001aff107299 */ /* 0x008fe40008011610 */
[----:B----4-:R-:W-:Y:S02]  /*23e0*/  UISETP.NE.AND UP2, UPT, UR20, 0x1, UPT ;  /* 0x000000011400788c */ /* 0x010fe4000bf45270 */
[----:B------:R-:W-:Y:S02]  /*23f0*/  USHF.R.U32.HI UR8, URZ, UR13, UR8 ;  /* 0x0000000dff087299 */ /* 0x000fe40008011608 */
[----:B------:R-:W-:-:S02]  /*2400*/  USEL UR7, UR38, UR16, !UP0 ;  /* 0x0000001026077287 */ /* 0x000fc4000c000000 */
[----:B------:R-:W-:Y:S02]  /*2410*/  USEL UR8, UR39, UR8, !UP2 ;  /* 0x0000000827087287 */ /* 0x000fe4000d000000 */
[----:B-1----:R-:W-:Y:S01]  /*2420*/  UIMAD.WIDE.U32 UR16, UR7, UR10, URZ ;  /* 0x0000000a071072a5 */ /* 0x002fe2000f8e00ff */
[----:B------:R-:W-:Y:S01]  /*2430*/  UMOV UR4, UR23 ;  /* 0x0000001700047c82 */ /* 0x000fe20008000000 */
[----:B------:R-:W-:Y:S02]  /*2440*/  UIMAD.WIDE.U32 UR18, UR37, UR12, URZ ;  /* 0x0000000c251272a5 */ /* 0x000fe4000f8e00ff */
[----:B------:R-:W-:-:S03]  /*2450*/  UIMAD.WIDE.U32 UR22, UR8, UR10, URZ ;  /* 0x0000000a081672a5 */ /* 0x000fc6000f8e00ff */
[----:B------:R-:W-:Y:S01]  /*2460*/  UMOV UR16, UR17 ;  /* 0x0000001100107c82 */ /* 0x000fe20008000000 */
[----:B------:R-:W-:Y:S02]  /*2470*/  USHF.R.U32.HI UR4, URZ, UR26, UR4 ;  /* 0x0000001aff047299 */ /* 0x000fe40008011604 */
[----:B------:R-:W-:Y:S01]  /*2480*/  @UP3 USHF.R.U32.HI UR7, URZ, UR11, UR16 ;  /* 0x0000000bff073299 */ /* 0x000fe20008011610 */
[----:B------:R-:W-:Y:S01]  /*2490*/  UMOV UR18, UR19 ;  /* 0x0000001300127c82 */ /* 0x000fe20008000000 */
[----:B------:R-:W-:Y:S01]  /*24a0*/  UMOV UR22, UR23 ;  /* 0x0000001700167c82 */ /* 0x000fe20008000000 */
[----:B------:R-:W-:Y:S02]  /*24b0*/  USHF.R.U32.HI UR13, URZ, UR13, UR18 ;  /* 0x0000000dff0d7299 */ /* 0x000fe40008011612 */
[----:B------:R-:W-:Y:S02]  /*24c0*/  USEL UR4, UR27, UR4, !UP0 ;  /* 0x000000041b047287 */ /* 0x000fe4000c000000 */
[----:B------:R-:W-:-:S02]  /*24d0*/  @UP3 USHF.R.U32.HI UR8, URZ, UR11, UR22 ;  /* 0x0000000bff083299 */ /* 0x000fc40008011616 */
[----:B------:R-:W-:Y:S02]  /*24e0*/  UIMAD UR9, UR40, UR7, URZ ;  /* 0x00000007280972a4 */ /* 0x000fe4000f8e02ff */
[----:B------:R-:W-:Y:S02]  /*24f0*/  USEL UR7, UR37, UR13, !UP2 ;  /* 0x0000000d25077287 */ /* 0x000fe4000d000000 */
[----:B------:R-:W-:Y:S02]  /*2500*/  UIMAD UR12, UR40, UR8, URZ ;  /* 0x00000008280c72a4 */ /* 0x000fe4000f8e02ff */
[----:B------:R-:W-:Y:S02]  /*2510*/  UISETP.GE.AND UP0, UPT, UR4, UR9, UPT ;  /* 0x000000090400728c */ /* 0x000fe4000bf06270 */
[----:B------:R-:W-:Y:S02]  /*2520*/  UIMAD.WIDE.U32 UR16, UR4, UR10, URZ ;  /* 0x0000000a041072a5 */ /* 0x000fe4000f8e00ff */
[----:B------:R-:W-:-:S02]  /*2530*/  UISETP.GE.OR UP0, UPT, UR7, UR12, UP0 ;  /* 0x0000000c0700728c */ /* 0x000fc40008706670 */
        /* <DEDUP_REMOVED lines=19> */
.L_x_41:
[----:B------:R-:W2:Y:S02]  /*2670*/  LDCU UR4, c[0x0][0xb30] ;  /* 0x00016600ff0477ac */ /* 0x000ea40008000800 */
[----:B--2---:R-:W-:-:S09]  /*2680*/  UISETP.NE.AND UP0, UPT, UR4, 0x1, UPT ;  /* 0x000000010400788c */ /* 0x004fd2000bf05270 */
[----:B------:R-:W-:Y:S05]  /*2690*/  BRA.U UP0, `(.L_x_42) ;  /* 0x0000000100447547 */ /* 0x000fea000b800000 */
[----:B------:R-:W2:Y:S01]  /*26a0*/  LDCU.128 UR12, c[0x0][0xb10] ;  /* 0x00016200ff0c77ac */ /* 0x000ea20008000c00 */
[----:B------:R-:W3:Y:S01]  /*26b0*/  LDCU UR16, c[0x0][0xb0c] ;  /* 0x00016180ff1077ac */ /* 0x000ee20008000800 */
[----:B------:R-:W4:Y:S01]  /*26c0*/  LDCU UR17, c[0x0][0xb20] ;  /* 0x00016400ff1177ac */ /* 0x000f220008000800 */
[----:B--2---:R-:W-:Y:S02]  /*26d0*/  UIMAD.WIDE.U32 UR10, UR37, UR12, URZ ;  /* 0x0000000c250a72a5 */ /* 0x004fe4000f8e00ff */
[----:B------:R-:W-:Y:S02]  /*26e0*/  UIMAD.WIDE.U32 UR8, UR27, UR15, URZ ;  /* 0x0000000f1b0872a5 */ /* 0x000fe4000f8e00ff */
[----:B---3--:R-:W-:Y:S02]  /*26f0*/  UISETP.NE.AND UP2, UPT, UR16, 0x1, UPT ;  /* 0x000000011000788c */ /* 0x008fe4000bf45270 */
[----:B------:R-:W-:Y:S01]  /*2700*/  UISETP.NE.AND UP0, UPT, UR14, 0x1, UPT ;  /* 0x000000010e00788c */ /* 0x000fe2000bf05270 */
[----:B------:R-:W-:-:S02]  /*2710*/  UMOV UR7, UR11 ;  /* 0x0000000b00077c82 */ /* 0x000fc40008000000 */
[----:B------:R-:W-:Y:S01]  /*2720*/  UMOV UR4, UR9 ;  /* 0x0000000900047c82 */ /* 0x000fe20008000000 */
[----:B------:R-:W-:Y:S02]  /*2730*/  USHF.R.U32.HI UR7, URZ, UR13, UR7 ;  /* 0x0000000dff077299 */ /* 0x000fe40008011607 */
[----:B----4-:R-:W-:Y:S02]  /*2740*/  USHF.R.U32.HI UR4, URZ, UR17, UR4 ;  /* 0x00000011ff047299 */ /* 0x010fe40008011604 */
[----:B------:R-:W-:Y:S02]  /*2750*/  USEL UR7, UR37, UR7, !UP2 ;  /* 0x0000000725077287 */ /* 0x000fe4000d000000 */
[----:B------:R-:W-:-:S04]  /*2760*/  USEL UR4, UR27, UR4, !UP0 ;  /* 0x000000041b047287 */ /* 0x000fc8000c000000 */
[----:B------:R-:W-:Y:S02]  /*2770*/  UIADD3 UR8, UPT, UPT, UR7, -UR4, URZ ;  /* 0x8000000407087290 */ /* 0x000fe4000fffe0ff */
[----:B------:R-:W-:Y:S02]  /*2780*/  UIADD3 UR4, UPT, UPT, -UR7, UR4, URZ ;  /* 0x0000000407047290 */ /* 0x000fe4000fffe1ff */
[----:B------:R-:W-:Y:S02]  /*2790*/  UIMAD UR27, UR8, UR14, UR27 ;  /* 0x0000000e081b72a4 */ /* 0x000fe4000f8e021b */
[----:B------:R-:W-:-:S12]  /*27a0*/  UIMAD UR37, UR4, UR16, UR37 ;  /* 0x00000010042572a4 */ /* 0x000fd8000f8e0225 */
.L_x_42:
[----:B------:R-:W-:Y:S01]  /*27b0*/  VIADD R11, R11, 0x1 ;  /* 0x000000010b0b7836 */ /* 0x000fe20000000000 */
[----:B------:R-:W-:Y:S01]  /*27c0*/  PLOP3.LUT P1, PT, PT, PT, PT, 0x80, 0x8 ;  /* 0x000000000008781c */ /* 0x000fe20003f2f070 */
[----:B------:R-:W-:Y:S02]  /*27d0*/  UIADD3 UR46, UPT, UPT, UR37, UR60, URZ ;  /* 0x0000003c252e7290 */ /* 0x000fe4000fffe0ff */
[----:B------:R-:W-:Y:S01]  /*27e0*/  UIADD3 UR45, UPT, UPT, UR27, UR57, URZ ;  /* 0x000000391b2d7290 */ /* 0x000fe2000fffe0ff */
[----:B------:R-:W-:-:S04]  /*27f0*/  ISETP.NE.AND P0, PT, R11, 0x2, PT ;  /* 0x000000020b00780c */ /* 0x000fc80003f05270 */
[----:B-1----:R-:W-:Y:S02]  /*2800*/  SEL R0, RZ, 0x1, P0 ;  /* 0x00000001ff007807 */ /* 0x002fe40000000000 */
[----:B------:R-:W-:Y:S02]  /*2810*/  SEL R11, R11, RZ, P0 ;  /* 0x000000ff0b0b7207 */ /* 0x000fe40000000000 */
[----:B------:R-:W-:Y:S01]  /*2820*/  LOP3.LUT R10, R10, R0, RZ, 0x3c, !PT ;  /* 0x000000000a0a7212 */ /* 0x000fe200078e3cff */
[----:B------:R-:W-:Y:S06]  /*2830*/  BRA.U UP1, `(.L_x_43) ;  /* 0xfffffff101447547 */ /* 0x000fec000b83ffff */
[----:B------:R-:W-:Y:S01]  /*2840*/  UIADD3 UR7, UPT, UPT, UR6, 0x88, URZ ;  /* 0x0000008806077890 */ /* 0x000fe2000fffe0ff */
[----:B------:R-:W-:-:S03]  /*2850*/  SHF.L.U32 R2, R12, 0x1f, RZ ;  /* 0x0000001f0c027819 */ /* 0x000fc600000006ff */
[----:B------:R-:W-:-:S09]  /*2860*/  ULEA UR4, UR5, UR7, 0x3 ;  /* 0x0000000705047291 */ /* 0x000fd2000f8e18ff */
[----:B------:R-:W1:Y:S02]  /*2870*/  SYNCS.PHASECHK.TRANS64.TRYWAIT P0, [UR4], R2 ;  /* 0x00000002ff0075a7 */ /* 0x000e640008001104 */
[----:B-1----:R-:W-:Y:S05]  /*2880*/  @!P0 BRA `(.L_x_44) ;  /* 0x0000005000708947 */ /* 0x002fea0003800000 */
.L_x_121:
[----:B------:R-:W-:-:S04]  /*2890*/  UIADD3 UR4, UPT, UPT, UR5, 0x1, URZ ;  /* 0x0000000105047890 */ /* 0x000fc8000fffe0ff */
[----:B------:R-:W-:-:S04]  /*28a0*/  UISETP.NE.AND UP0, UPT, UR4, 0x11, UPT ;  /* 0x000000110400788c */ /* 0x000fc8000bf05270 */
[----:B------:R-:W-:Y:S02]  /*28b0*/  USEL UR6, URZ, 0x1, UP0 ;  /* 0x00000001ff067887 */ /* 0x000fe40008000000 */
[----:B------:R-:W-:-:S04]  /*28c0*/  USEL UR4, UR4, URZ, UP0 ;  /* 0x000000ff04047287 */ /* 0x000fc80008000000 */
[----:B------:R-:W-:Y:S01]  /*28d0*/  ULEA UR5, UR4, UR7, 0x3 ;  /* 0x0000000704057291 */ /* 0x000fe2000f8e18ff */
[----:B-1----:R-:W-:-:S04]  /*28e0*/  LOP3.LUT R2, R12, UR6, RZ, 0x3c, !PT ;  /* 0x000000060c027c12 */ /* 0x002fc8000f8e3cff */
[----:B------:R-:W-:-:S04]  /*28f0*/  SHF.L.U32 R3, R2, 0x1f, RZ ;  /* 0x0000001f02037819 */ /* 0x000fc800000006ff */
[----:B------:R-:W1:Y:S02]  /*2900*/  SYNCS.PHASECHK.TRANS64.TRYWAIT P0, [UR5], R3 ;  /* 0x00000003ff0075a7 */ /* 0x000e640008001105 */
[----:B-1----:R-:W-:Y:S05]  /*2910*/  @!P0 BRA `(.L_x_45) ;  /* 0x0000005000648947 */ /* 0x002fea0003800000 */
.L_x_123:
[----:B------:R-:W-:-:S04]  /*2920*/  UIADD3 UR4, UPT, UPT, UR4, 0x1, URZ ;  /* 0x0000000104047890 */ /* 0x000fc8000fffe0ff */
[----:B------:R-:W-:-:S04]  /*2930*/  UISETP.NE.AND UP0, UPT, UR4, 0x11, UPT ;  /* 0x000000110400788c */ /* 0x000fc8000bf05270 */
[----:B------:R-:W-:Y:S02]  /*2940*/  USEL UR6, URZ, 0x1, UP0 ;  /* 0x00000001ff067887 */ /* 0x000fe40008000000 */
[----:B------:R-:W-:-:S04]  /*2950*/  USEL UR4, UR4, URZ, UP0 ;  /* 0x000000ff04047287 */ /* 0x000fc80008000000 */
[----:B------:R-:W-:Y:S01]  /*2960*/  ULEA UR5, UR4, UR7, 0x3 ;  /* 0x0000000704057291 */ /* 0x000fe2000f8e18ff */
[----:B------:R-:W-:-:S04]  /*2970*/  LOP3.LUT R2, R2, UR6, RZ, 0x3c, !PT ;  /* 0x0000000602027c12 */ /* 0x000fc8000f8e3cff */
[----:B-1----:R-:W-:-:S04]  /*2980*/  SHF.L.U32 R3, R2, 0x1f, RZ ;  /* 0x0000001f02037819 */ /* 0x002fc800000006ff */
[----:B------:R-:W1:Y:S02]  /*2990*/  SYNCS.PHASECHK.TRANS64.TRYWAIT P0, [UR5], R3 ;  /* 0x00000003ff0075a7 */ /* 0x000e640008001105 */
[----:B-1----:R-:W-:Y:S05]  /*29a0*/  @!P0 BRA `(.L_x_46) ;  /* 0x0000005000588947 */ /* 0x002fea0003800000 */
.L_x_125:
        /* <DEDUP_REMOVED lines=9> */
.L_x_127:
        /* <DEDUP_REMOVED lines=9> */
.L_x_129:
        /* <DEDUP_REMOVED lines=9> */
.L_x_131:
        /* <DEDUP_REMOVED lines=9> */
.L_x_133:
        /* <DEDUP_REMOVED lines=9> */
.L_x_135:
        /* <DEDUP_REMOVED lines=9> */
.L_x_137:
        /* <DEDUP_REMOVED lines=9> */
.L_x_139:
        /* <DEDUP_REMOVED lines=9> */
.L_x_141:
        /* <DEDUP_REMOVED lines=9> */
.L_x_143:
        /* <DEDUP_REMOVED lines=9> */
.L_x_145:
        /* <DEDUP_REMOVED lines=9> */
.L_x_147:
        /* <DEDUP_REMOVED lines=9> */
.L_x_149:
        /* <DEDUP_REMOVED lines=9> */
.L_x_151:
[----:B------:R-:W-:-:S04]  /*3100*/  UIADD3 UR4, UPT, UPT, UR4, 0x1, URZ ;  /* 0x0000000104047890 */ /* 0x000fc8000fffe0ff */
[----:B------:R-:W-:-:S04]  /*3110*/  UISETP.NE.AND UP0, UPT, UR4, 0x11, UPT ;  /* 0x000000110400788c */ /* 0x000fc8000bf05270 */
[----:B------:R-:W-:Y:S02]  /*3120*/  USEL UR5, URZ, 0x1, UP0 ;  /* 0x00000001ff057887 */ /* 0x000fe40008000000 */
[----:B------:R-:W-:-:S04]  /*3130*/  USEL UR4, UR4, URZ, UP0 ;  /* 0x000000ff04047287 */ /* 0x000fc80008000000 */
[----:B------:R-:W-:Y:S01]  /*3140*/  ULEA UR4, UR4, UR7, 0x3 ;  /* 0x0000000704047291 */ /* 0x000fe2000f8e18ff */
[----:B------:R-:W-:-:S04]  /*3150*/  LOP3.LUT R2, R2, UR5, RZ, 0x3c, !PT ;  /* 0x0000000502027c12 */ /* 0x000fc8000f8e3cff */
[----:B------:R-:W-:Y:S01]  /*3160*/  SHF.L.U32 R2, R2, 0x1f, RZ ;  /* 0x0000001f02027819 */ /* 0x000fe200000006ff */
[----:B-1----:R-:W-:-:S07]  /*3170*/  IMAD.U32 R0, RZ, RZ, UR4 ;  /* 0x00000004ff007e24 */ /* 0x002fce000f8e00ff */
.L_x_60:
[----:B-1----:R1:W2:Y:S02]  /*3180*/  SYNCS.PHASECHK.TRANS64.TRYWAIT P0, [R0+URZ], R2 ;  /* 0x00000002000075a7 */ /* 0x0022a400080011ff */
[----:B--2---:R-:W-:Y:S05]  /*3190*/  @!P0 NANOSLEEP.SYNCS 0x989680 ;  /* 0x009896800000895d */ /* 0x004fea0003900000 */
[----:B------:R-:W2:Y:S02]  /*31a0*/  @!P0 SYNCS.PHASECHK.TRANS64 P0, [R0+URZ], R2 ;  /* 0x00000002000085a7 */ /* 0x000ea400080010ff */
[----:B--2---:R-:W-:Y:S05]  /*31b0*/  @P0 EXIT ;  /* 0x000000000000094d */ /* 0x004fea0003800000 */
[----:B------:R-:W-:Y:S05]  /*31c0*/  BRA `(.L_x_60) ;  /* 0xfffffffc00ec7947 */ /* 0x000fea000383ffff */
.L_x_23:
[----:B------:R-:W-:-:S04]  /*31d0*/  UISETP.NE.AND UP0, UPT, UR48, URZ, UPT ;  /* 0x000000ff3000728c */ /* 0x000fc8000bf05270 */
[----:B------:R-:W-:-:S09]  /*31e0*/  UISETP.NE.OR UP0, UPT, UR22, 0x1, UP0 ;  /* 0x000000011600788c */ /* 0x000fd20008705670 */
[----:B------:R-:W-:Y:S05]  /*31f0*/  BRA.U UP0, `(.L_x_61) ;  /* 0x0000000500487547 */ /* 0x000fea000b800000 */
[----:B------:R-:W-:Y:S01]  /*3200*/  ISETP.GE.U32.AND P2, PT, R0, 0x2, PT ;  /* 0x000000020000780c */ /* 0x000fe20003f46070 */
[----:B------:R-:W-:Y:S01]  /*3210*/  IMAD.MOV.U32 R12, RZ, RZ, 0x1 ;  /* 0x00000001ff0c7424 */ /* 0x000fe200078e00ff */
[----:B------:R-:W-:Y:S02]  /*3220*/  CS2R R10, SRZ ;  /* 0x00000000000a7805 */ /* 0x000fe4000001ff00 */
[----:B------:R-:W-:Y:S01]  /*3230*/  CS2R R8, SRZ ;  /* 0x0000000000087805 */ /* 0x000fe2000001ff00 */
[----:B------:R-:W-:Y:S01]  /*3240*/  UMOV UR6, 0x400 ;  /* 0x0000040000067882 */ /* 0x000fe20000000000 */
[----:B------:R-:W-:Y:S01]  /*3250*/  UMOV UR5, URZ ;  /* 0x000000ff00057c82 */ /* 0x000fe20008000000 */
[----:B------:R-:W-:-:S12]  /*3260*/  ULEA UR6, UR48, UR6, 0x18 ;  /* 0x0000000630067291 */ /* 0x000fd8000f8ec0ff */
.L_x_65:
[----:B------:R-:W-:Y:S02]  /*3270*/  LEA R2, R8, UR6, 0x3 ;  /* 0x0000000608027c11 */ /* 0x000fe4000f8e18ff */
[----:B------:R-:W-:-:S03]  /*3280*/  SHF.L.U32 R4, R9, 0x1f, RZ ;  /* 0x0000001f09047819 */ /* 0x000fc600000006ff */
[----:B------:R-:W-:Y:S01]  /*3290*/  VIADD R5, R2, 0x1a0 ;  /* 0x000001a002057836 */ /* 0x000fe20000000000 */
[----:B------:R-:W1:Y:S02]  /*32a0*/  SYNCS.PHASECHK.TRANS64.TRYWAIT P0, [R2+URZ+0x190], R4 ;  /* 0x00019004020075a7 */ /* 0x000e6400080011ff */
[----:B-1----:R-:W-:Y:S05]  /*32b0*/  @!P0 BRA `(.L_x_62) ;  /* 0x0000004c00648947 */ /* 0x002fea0003800000 */
.L_x_152:
[----:B------:R-:W-:Y:S01]  /*32c0*/  ULEA UR4, UR5, UR6, 0x3 ;  /* 0x0000000605047291 */ /* 0x000fe2000f8e18ff */
[----:B-1----:R-:W-:Y:S01]  /*32d0*/  PRMT R2, RZ, 0x654, R5 ;  /* 0x00000654ff027816 */ /* 0x002fe20000000005 */
[----:B------:R-:W-:Y:S01]  /*32e0*/  @!P2 IMAD.MOV.U32 R4, RZ, RZ, 0x10 ;  /* 0x00000010ff04a424 */ /* 0x000fe200078e00ff */
[----:B------:R-:W-:Y:S01]  /*32f0*/  SHF.L.U32 R5, R12, 0x1f, RZ ;  /* 0x0000001f0c057819 */ /* 0x000fe200000006ff */
[----:B------:R-:W-:Y:S01]  /*3300*/  UIADD3 UR7, UPT, UPT, UR4, 0x130, URZ ;  /* 0x0000013004077890 */ /* 0x000fe2000fffe0ff */
[----:B------:R1:W-:Y:S05]  /*3310*/  SYNCS.ARRIVE.TRANS64.RED.A1T0 RZ, [R2+URZ], RZ ;  /* 0x000000ff02ff79a7 */ /* 0x0003ea00081004ff */
[----:B------:R-:W-:Y:S01]  /*3320*/  IMAD.U32 R6, RZ, RZ, UR7 ;  /* 0x00000007ff067e24 */ /* 0x000fe2000f8e00ff */
[----:B------:R-:W2:Y:S04]  /*3330*/  SYNCS.PHASECHK.TRANS64.TRYWAIT P0, [UR4+0x140], R5 ;  /* 0x00014005ff0075a7 */ /* 0x000ea80008001104 */
[----:B------:R-:W-:Y:S01]  /*3340*/  PRMT R6, R0, 0x654, R6 ;  /* 0x0000065400067816 */ /* 0x000fe20000000006 */
[----:B-12---:R-:W-:Y:S06]  /*3350*/  @!P0 BRA `(.L_x_63) ;  /* 0x0000004c00508947 */ /* 0x006fec0003800000 */
.L_x_154:
[----:B------:R-:W-:Y:S01]  /*3360*/  ULEA UR8, UR5, UR6, 0x4 ;  /* 0x0000000605087291 */ /* 0x000fe2000f8e20ff */
[----:B------:R-:W-:Y:S01]  /*3370*/  SEL R3, R6, R3, !P2 ;  /* 0x0000000306037207 */ /* 0x000fe20005000000 */
[----:B------:R-:W-:Y:S01]  /*3380*/  UIADD3 UR9, UPT, UPT, UR4, 0x130, URZ ;  /* 0x0000013004097890 */ /* 0x000fe2000fffe0ff */
[----:B-1----:R-:W-:Y:S01]  /*3390*/  LEA R2, R11, UR6, 0x3 ;  /* 0x000000060b027c11 */ /* 0x002fe2000f8e18ff */
[----:B------:R-:W-:Y:S01]  /*33a0*/  UIADD3 UR8, UPT, UPT, UR8, 0x1c0, URZ ;  /* 0x000001c008087890 */ /* 0x000fe2000fffe0ff */
[----:B------:R1:W-:Y:S01]  /*33b0*/  @!P2 SYNCS.ARRIVE.TRANS64.RED RZ, [R3+URZ], R4 ;  /* 0x0000000403ffa9a7 */ /* 0x0003e200080004ff */
[----:B------:R-:W-:Y:S01]  /*33c0*/  UIADD3 UR4, UPT, UPT, UR5, 0x1, URZ ;  /* 0x0000000105047890 */ /* 0x000fe2000fffe0ff */
[----:B------:R-:W-:-:S03]  /*33d0*/  VIADD R8, R8, 0x1 ;  /* 0x0000000108087836 */ /* 0x000fc60000000000 */
[----:B------:R-:W-:Y:S02]  /*33e0*/  UISETP.NE.AND UP0, UPT, UR4, 0x2, UPT ;  /* 0x000000020400788c */ /* 0x000fe4000bf05270 */
[----:B------:R-:W-:Y:S01]  /*33f0*/  ISETP.NE.AND P0, PT, R8, 0x2, PT ;  /* 0x000000020800780c */ /* 0x000fe20003f05270 */
[----:B------:R-:W-:Y:S06]  /*3400*/  UGETNEXTWORKID.BROADCAST [UR8], [UR9] ;  /* 0x00000000080073ca */ /* 0x000fec0008000100 */
[----:B------:R-:W-:Y:S02]  /*3410*/  USEL UR7, URZ, 0x1, UP0 ;  /* 0x00000001ff077887 */ /* 0x000fe40008000000 */
[----:B------:R-:W-:-:S04]  /*3420*/  USEL UR5, UR4, URZ, UP0 ;  /* 0x000000ff04057287 */ /* 0x000fc80008000000 */
[----:B------:R-:W-:Y:S02]  /*3430*/  LOP3.LUT R12, R12, UR7, RZ, 0x3c, !PT ;  /* 0x000000070c0c7c12 */ /* 0x000fe4000f8e3cff */
[----:B-1----:R-:W-:-:S04]  /*3440*/  SHF.L.U32 R4, R10, 0x1f, RZ ;  /* 0x0000001f0a047819 */ /* 0x002fc800000006ff */
[----:B------:R-:W1:Y:S02]  /*3450*/  SYNCS.PHASECHK.TRANS64.TRYWAIT P1, [R2+URZ+0x130], R4 ;  /* 0x00013004020075a7 */ /* 0x000e6400080211ff */
[----:B-1----:R-:W-:Y:S05]  /*3460*/  @!P1 BRA `(.L_x_64) ;  /* 0x0000004c00249947 */ /* 0x002fea0003800000 */
.L_x_155:
[C---:B-1----:R-:W-:Y:S01]  /*3470*/  LEA R4, R11.reuse, UR6, 0x4 ;  /* 0x000000060b047c11 */ /* 0x042fe2000f8e20ff */
[----:B------:R-:W-:Y:S01]  /*3480*/  VIADD R2, R2, 0x140 ;  /* 0x0000014002027836 */ /* 0x000fe20000000000 */
[----:B------:R-:W-:Y:S01]  /*3490*/  SEL R8, R8, RZ, P0 ;  /* 0x000000ff08087207 */ /* 0x000fe20000000000 */
[----:B------:R-:W-:-:S03]  /*34a0*/  VIADD R11, R11, 0x1 ;  /* 0x000000010b0b7836 */ /* 0x000fc60000000000 */
[----:B------:R-:W1:Y:S01]  /*34b0*/  LDS.128 R4, [R4+0x1c0] ;  /* 0x0001c00004047984 */ /* 0x000e620000000c00 */
[----:B------:R-:W-:Y:S02]  /*34c0*/  PRMT R2, RZ, 0x654, R2 ;  /* 0x00000654ff027816 */ /* 0x000fe40000000002 */
[C---:B------:R-:W-:Y:S01]  /*34d0*/  ISETP.NE.AND P1, PT, R11.reuse, 0x2, PT ;  /* 0x000000020b00780c */ /* 0x040fe20003f25270 */
[----:B------:R-:W-:Y:S01]  /*34e0*/  @!PT LDS RZ, [RZ] ;  /* 0x00000000fffff984 */ /* 0x000fe20000000800 */
[----:B------:R-:W-:Y:S01]  /*34f0*/  @!PT LDS RZ, [RZ] ;  /* 0x00000000fffff984 */ /* 0x000fe20000000800 */
[----:B------:R-:W-:Y:S01]  /*3500*/  @!PT LDS RZ, [RZ] ;  /* 0x00000000fffff984 */ /* 0x000fe20000000800 */
[----:B------:R-:W-:Y:S01]  /*3510*/  @!PT LDS RZ, [RZ] ;  /* 0x00000000fffff984 */ /* 0x000fe20000000800 */
[----:B------:R2:W-:Y:S06]  /*3520*/  MEMBAR.ALL.CTA ;  /* 0x0000000000007992 */ /* 0x0005ec0000008000 */
[----:B--2---:R-:W2:Y:S01]  /*3530*/  FENCE.VIEW.ASYNC.S ;  /* 0x00000000000073c6 */ /* 0x004ea20000000000 */
[----:B------:R-:W-:Y:S01]  /*3540*/  SEL R11, R11, RZ, P1 ;  /* 0x000000ff0b0b7207 */ /* 0x000fe20000800000 */
[----:B--2---:R2:W-:Y:S01]  /*3550*/  SYNCS.ARRIVE.TRANS64.RED.A1T0 RZ, [R2+URZ], RZ ;  /* 0x000000ff02ff79a7 */ /* 0x0045e200081004ff */
[----:B-1----:R-:W-:-:S02]  /*3560*/  LOP3.LUT P3, RZ, R6, 0x1, RZ, 0xc0, !PT ;  /* 0x0000000106ff7812 */ /* 0x002fc4000786c0ff */
[----:B------:R-:W-:-:S04]  /*3570*/  SEL R4, RZ, 0x1, P1 ;  /* 0x00000001ff047807 */ /* 0x000fc80000800000 */
[----:B------:R-:W-:Y:S02]  /*3580*/  LOP3.LUT R10, R10, R4, RZ, 0x3c, !PT ;  /* 0x000000040a0a7212 */ /* 0x000fe400078e3cff */
[----:B--2---:R-:W-:-:S04]  /*3590*/  SEL R2, RZ, 0x1, P0 ;  /* 0x00000001ff027807 */ /* 0x004fc80000000000 */
[----:B------:R-:W-:Y:S01]  /*35a0*/  LOP3.LUT R9, R9, R2, RZ, 0x3c, !PT ;  /* 0x0000000209097212 */ /* 0x000fe200078e3cff */
[----:B------:R-:W-:Y:S06]  /*35b0*/  @P3 BRA `(.L_x_65) ;  /* 0xfffffffc002c3947 */ /* 0x000fec000383ffff */
[----:B------:R-:W-:Y:S01]  /*35c0*/  ULEA UR4, UR5, UR6, 0x3 ;  /* 0x0000000605047291 */ /* 0x000fe2000f8e18ff */
[----:B------:R-:W-:-:S08]  /*35d0*/  SHF.L.U32 R2, R12, 0x1f, RZ ;  /* 0x0000001f0c027819 */ /* 0x000fd000000006ff */
[----:B------:R-:W1:Y:S02]  /*35e0*/  SYNCS.PHASECHK.TRANS64 P0, [UR4+0x140], R2 ;  /* 0x00014002ff0075a7 */ /* 0x000e640008001004 */
[----:B-1----:R-:W-:Y:S05]  /*35f0*/  @P0 BRA `(.L_x_66) ;  /* 0x0000000000080947 */ /* 0x002fea0003800000 */
[----:B------:R-:W1:Y:S02]  /*3600*/  SYNCS.PHASECHK.TRANS64.TRYWAIT P0, [UR4+0x140], R2 ;  /* 0x00014002ff0075a7 */ /* 0x000e640008001104 */
[----:B-1----:R-:W-:Y:S05]  /*3610*/  @!P0 BRA `(.L_x_67) ;  /* 0x0000004800cc8947 */ /* 0x002fea0003800000 */
.L_x_66:
[----:B------:R-:W-:-:S04]  /*3620*/  UIADD3 UR7, UPT, UPT, UR5, 0x1, URZ ;  /* 0x0000000105077890 */ /* 0x000fc8000fffe0ff */
[----:B------:R-:W-:-:S04]  /*3630*/  UISETP.NE.AND UP0, UPT, UR7, 0x2, UPT ;  /* 0x000000020700788c */ /* 0x000fc8000bf05270 */
[----:B------:R-:W-:Y:S02]  /*3640*/  USEL UR8, URZ, 0x1, UP0 ;  /* 0x00000001ff087887 */ /* 0x000fe40008000000 */
[----:B------:R-:W-:-:S04]  /*3650*/  USEL UR7, UR7, URZ, UP0 ;  /* 0x000000ff07077287 */ /* 0x000fc80008000000 */
[----:B------:R-:W-:Y:S01]  /*3660*/  ULEA UR7, UR7, UR6, 0x3 ;  /* 0x0000000607077291 */ /* 0x000fe2000f8e18ff */
[----:B-1----:R-:W-:-:S04]  /*3670*/  LOP3.LUT R2, R12, UR8, RZ, 0x3c, !PT ;  /* 0x000000080c027c12 */ /* 0x002fc8000f8e3cff */
[----:B------:R-:W-:-:S04]  /*3680*/  SHF.L.U32 R0, R2, 0x1f, RZ ;  /* 0x0000001f02007819 */ /* 0x000fc800000006ff */
[----:B------:R-:W1:Y:S02]  /*3690*/  SYNCS.PHASECHK.TRANS64 P0, [UR7+0x140], R0 ;  /* 0x00014000ff0075a7 */ /* 0x000e640008001007 */
[----:B-1----:R-:W-:Y:S05]  /*36a0*/  @P0 EXIT ;  /* 0x000000000000094d */ /* 0x002fea0003800000 */
[----:B------:R-:W-:Y:S02]  /*36b0*/  SHF.L.U32 R2, R2, 0x1f, RZ ;  /* 0x0000001f02027819 */ /* 0x000fe400000006ff */
[----:B------:R-:W-:-:S07]  /*36c0*/  MOV R0, UR7 ;  /* 0x0000000700007c02 */ /* 0x000fce0008000f00 */
.L_x_68:
[----:B-1----:R1:W2:Y:S02]  /*36d0*/  SYNCS.PHASECHK.TRANS64.TRYWAIT P0, [R0+URZ+0x140], R2 ;  /* 0x00014002000075a7 */ /* 0x0022a400080011ff */
[----:B--2---:R-:W-:Y:S05]  /*36e0*/  @!P0 NANOSLEEP.SYNCS 0x989680 ;  /* 0x009896800000895d */ /* 0x004fea0003900000 */
[----:B------:R-:W2:Y:S02]  /*36f0*/  @!P0 SYNCS.PHASECHK.TRANS64 P0, [R0+URZ+0x140], R2 ;  /* 0x00014002000085a7 */ /* 0x000ea400080010ff */
[----:B--2---:R-:W-:Y:S05]  /*3700*/  @P0 EXIT ;  /* 0x000000000000094d */ /* 0x004fea0003800000 */
[----:B------:R-:W-:Y:S05]  /*3710*/  BRA `(.L_x_68) ;  /* 0xfffffffc00ec7947 */ /* 0x000fea000383ffff */
.L_x_61:
[----:B------:R-:W-:Y:S05]  /*3720*/  BRA.U UP4, `(.L_x_69) ;  /* 0x0000000d04847547 */ /* 0x000fea000b800000 */
[----:B------:R-:W-:Y:S01]  /*3730*/  UMOV UR4, 0x40 ;  /* 0x0000004000047882 */ /* 0x000fe20000000000 */
[----:B------:R-:W-:Y:S01]  /*3740*/  NOP ;  /* 0x0000000000007918 */ /* 0x000fe20000000000 */
[----:B------:R-:W-:Y:S01]  /*3750*/  ULEA UR5, UR48, UR4, 0x18 ;  /* 0x0000000430057291 */ /* 0x000fe2000f8ec0ff */
[----:B------:R-:W-:Y:S02]  /*3760*/  UMOV UR6, 0x400 ;  /* 0x0000040000067882 */ /* 0x000fe40000000000 */
[----:B------:R-:W-:-:S06]  /*3770*/  ULEA UR6, UR48, UR6, 0x18 ;  /* 0x0000000630067291 */ /* 0x000fcc000f8ec0ff */
[----:B------:R-:W1:Y:S02]  /*3780*/  LDS.U8 R0, [UR5+0x1c] ;  /* 0x00001c05ff007984 */ /* 0x000e640008000000 */
[----:B-1----:R-:W-:-:S13]  /*3790*/  ISETP.NE.AND P0, PT, R0, RZ, PT ;  /* 0x000000ff0000720c */ /* 0x002fda0003f05270 */
[----:B------:R-:W-:Y:S05]  /*37a0*/  @P0 BRA `(.L_x_70) ;  /* 0x0000000000580947 */ /* 0x000fea0003800000 */
[----:B------:R-:W-:-:S13]  /*37b0*/  ELECT P0, URZ, PT ;  /* 0x0000000000ff782f */ /* 0x000fda0003800000 */
[----:B------:R-:W-:Y:S05]  /*37c0*/  @!P0 BRA `(.L_x_71) ;  /* 0x0000000000608947 */ /* 0x000fea0003800000 */
[----:B------:R-:W-:Y:S01]  /*37d0*/  UMOV UR4, 0x10 ;  /* 0x0000001000047882 */ /* 0x000fe20000000000 */
[----:B------:R-:W-:Y:S01]  /*37e0*/  HFMA2 R0, -RZ, RZ, 0, 5.9604644775390625e-08 ;  /* 0x00000001ff007431 */ /* 0x000fe200000001ff */
[----:B------:R-:W-:-:S03]  /*37f0*/  MOV R3, 0xffff ;  /* 0x0000ffff00037802 */ /* 0x000fc60000000f00 */
[----:B------:R-:W-:Y:S04]  /*3800*/  DEPBAR.LE SB1, 0x36 ;  /* 0x00009d800000791a */ /* 0x000fe80000000000 */
[----:B------:R-:W1:Y:S02]  /*3810*/  UTCATOMSWS.FIND_AND_SET.ALIGN UP0, UR4, UR4 ;  /* 0x00000004000475e3 */ /* 0x000e640008000800 */
[----:B-1----:R-:W-:Y:S01]  /*3820*/  MOV R4, UR4 ;  /* 0x0000000400047c02 */ /* 0x002fe20008000f00 */
[----:B------:R-:W-:Y:S06]  /*3830*/  BRA.U UP0, `(.L_x_72) ;  /* 0x0000000100187547 */ /* 0x000fec000b800000 */
.L_x_73:
[----:B------:R-:W-:Y:S05]  /*3840*/  NANOSLEEP 0x64 ;  /* 0x000000640000795d */ /* 0x000fea0003800000 */
[----:B------:R-:W-:-:S05]  /*3850*/  UMOV UR4, 0x10 ;  /* 0x0000001000047882 */ /* 0x000fca0000000000 */
[----:B------:R-:W-:Y:S04]  /*3860*/  DEPBAR.LE SB1, 0x36 ;  /* 0x00009d800000791a */ /* 0x000fe80000000000 */
[----:B------:R-:W1:Y:S02]  /*3870*/  UTCATOMSWS.FIND_AND_SET.ALIGN UP0, UR4, UR4 ;  /* 0x00000004000475e3 */ /* 0x000e640008000800 */
[----:B-1----:R-:W-:Y:S01]  /*3880*/  MOV R4, UR4 ;  /* 0x0000000400047c02 */ /* 0x002fe20008000f00 */
[----:B------:R-:W-:Y:S05]  /*3890*/  BRA.U !UP0, `(.L_x_73) ;  /* 0xfffffffd08e87547 */ /* 0x000fea000b83ffff */
.L_x_72:
[-C--:B------:R-:W-:Y:S02]  /*38a0*/  SHF.L.U32 R3, R3, R4.reuse, RZ ;  /* 0x0000000403037219 */ /* 0x080fe400000006ff */
[----:B------:R-:W-:Y:S01]  /*38b0*/  SHF.L.U32 R0, R0, R4, RZ ;  /* 0x0000000400007219 */ /* 0x000fe200000006ff */
[----:B------:R-:W-:Y:S02]  /*38c0*/  IMAD.SHL.U32 R4, R4, 0x20, RZ ;  /* 0x0000002004047824 */ /* 0x000fe400078e00ff */
[----:B------:R1:W-:Y:S04]  /*38d0*/  ATOMS.OR RZ, [UR5+0x14], R3 ;  /* 0x00001403ffff798c */ /* 0x0003e8000b000005 */
[----:B------:R1:W-:Y:S04]  /*38e0*/  ATOMS.OR RZ, [UR5+0x18], R0 ;  /* 0x00001800ffff798c */ /* 0x0003e8000b000005 */
[----:B------:R1:W-:Y:S01]  /*38f0*/  STS [UR6+0x1e0], R4 ;  /* 0x0001e004ff007988 */ /* 0x0003e20008000806 */
[----:B------:R-:W-:Y:S05]  /*3900*/  BRA `(.L_x_71) ;  /* 0x0000000000107947 */ /* 0x000fea0003800000 */
.L_x_70:
[----:B------:R-:W-:Y:S02]  /*3910*/  MOV R0, 0xffffffff ;  /* 0xffffffff00007802 */ /* 0x000fe40000000f00 */
[----:B------:R-:W-:-:S03]  /*3920*/  MOV R4, 0x3950 ;  /* 0x0000395000047802 */ /* 0x000fc60000000f00 */
[----:B------:R1:W-:Y:S04]  /*3930*/  STS [UR6+0x1e0], R0 ;  /* 0x0001e000ff007988 */ /* 0x0003e80008000806 */
[----:B-1---5:R-:W-:Y:S05]  /*3940*/  CALL.REL.NOINC `($__internal_1_$__cuda_sm10x_tcgen05_guardrail_trap_phase_invalid_during_alloc) ;  /* 0x0000004c004c7944 */ /* 0x022fea0003c00000 */
.L_x_71:
[----:B------:R-:W-:Y:S05]  /*3950*/  WARPSYNC.ALL ;  /* 0x0000000000007948 */ /* 0x000fea0003800000 */
[----:B------:R-:W2:Y:S01]  /*3960*/  S2UR UR4, SR_CgaCtaId ;  /* 0x00000000000479c3 */ /* 0x000ea20000008800 */
[----:B------:R-:W-:Y:S01]  /*3970*/  UMOV UR17, 0x400 ;  /* 0x0000040000117882 */ /* 0x000fe20000000000 */
[----:B------:R-:W-:-:S06]  /*3980*/  NOP ;  /* 0x0000000000007918 */ /* 0x000fcc0000000000 */
[----:B------:R-:W-:Y:S06]  /*3990*/  BAR.ARV 0x6, 0xa0 ;  /* 0x0182800000007b1d */ /* 0x000fec0000002000 */
[----:B------:R-:W3:Y:S01]  /*39a0*/  LDCU UR5, c[0x0][0x38c] ;  /* 0x00007180ff0577ac */ /* 0x000ee20008000800 */
[----:B------:R-:W-:Y:S01]  /*39b0*/  LOP3.LUT R2, R2, 0xffff, RZ, 0xc0, !PT ;  /* 0x0000ffff02027812 */ /* 0x000fe200078ec0ff */
[----:B------:R-:W-:Y:S01]  /*39c0*/  IMAD.MOV.U32 R11, RZ, RZ, 0x1 ;  /* 0x00000001ff0b7424 */ /* 0x000fe200078e00ff */
[----:B------:R-:W-:Y:S01]  /*39d0*/  CS2R R8, SRZ ;  /* 0x0000000000087805 */ /* 0x000fe2000001ff00 */
[----:B------:R-:W4:Y:S01]  /*39e0*/  LDCU UR8, c[0x0][0x38c] ;  /* 0x00007180ff0877ac */ /* 0x000f220008000800 */
[----:B------:R-:W-:Y:S01]  /*39f0*/  R2UR UR19, R2 ;  /* 0x00000000021372ca */ /* 0x000fe200000e0000 */
[----:B------:R-:W-:Y:S01]  /*3a00*/  IMAD.MOV.U32 R10, RZ, RZ, RZ ;  /* 0x000000ffff0a7224 */ /* 0x000fe200078e00ff */
[----:B------:R-:W-:Y:S01]  /*3a10*/  UMOV UR23, URZ ;  /* 0x000000ff00177c82 */ /* 0x000fe20008000000 */
[----:B------:R-:W-:Y:S01]  /*3a20*/  UMOV UR14, URZ ;  /* 0x000000ff000e7c82 */ /* 0x000fe20008000000 */
[----:B--2---:R-:W-:Y:S01]  /*3a30*/  ULEA UR17, UR4, UR17, 0x18 ;  /* 0x0000001104117291 */ /* 0x004fe2000f8ec0ff */
[----:B------:R-:W-:Y:S01]  /*3a40*/  UMOV UR26, 0x0 ;  /* 0x00000000001a7882 */ /* 0x000fe20000000000 */
[----:B------:R-:W-:-:S02]  /*3a50*/  UMOV UR27, 0x81004a0 ;  /* 0x081004a0001b7882 */ /* 0x000fc40000000000 */
[----:B------:R-:W-:Y:S02]  /*3a60*/  UIADD3 UR6, UPT, UPT, UR17, 0x4400, URZ ;  /* 0x0000440011067890 */ /* 0x000fe4000fffe0ff */
[----:B------:R-:W-:Y:S02]  /*3a70*/  UIADD3 UR7, UPT, UPT, UR17, 0x26400, URZ ;  /* 0x0002640011077890 */ /* 0x000fe4000fffe0ff */
[----:B---3--:R-:W-:Y:S01]  /*3a80*/  UIADD3 UR5, UPT, UPT, UR5, 0x3f, URZ ;  /* 0x0000003f05057890 */ /* 0x008fe2000fffe0ff */
[----:B-1----:R-:W1:Y:S01]  /*3a90*/  LDS R0, [UR17+0x1e0] ;  /* 0x0001e011ff007984 */ /* 0x002e620008000800 */
[----:B------:R-:W-:Y:S02]  /*3aa0*/  USHF.R.U32.HI UR6, URZ, 0x4, UR6 ;  /* 0x00000004ff067899 */ /* 0x000fe40008011606 */
[----:B------:R-:W-:Y:S02]  /*3ab0*/  USHF.R.S32.HI UR4, URZ, 0x1f, UR5 ;  /* 0x0000001fff047899 */ /* 0x000fe40008011405 */
[----:B------:R-:W-:-:S02]  /*3ac0*/  ULOP3.LUT UR6, UR6, 0x3fff, URZ, 0xc0, !UPT ;  /* 0x00003fff06067892 */ /* 0x000fc4000f8ec0ff */
[----:B------:R-:W-:Y:S02]  /*3ad0*/  ULEA.HI UR4, UR4, UR5, URZ, 0x6 ;  /* 0x0000000504047291 */ /* 0x000fe4000f8f30ff */
[----:B------:R-:W-:Y:S02]  /*3ae0*/  USHF.R.U32.HI UR5, URZ, 0x4, UR7 ;  /* 0x00000004ff057899 */ /* 0x000fe40008011607 */
[----:B------:R-:W-:Y:S02]  /*3af0*/  USHF.R.S32.HI UR28, URZ, 0x6, UR4 ;  /* 0x00000006ff1c7899 */ /* 0x000fe40008011404 */
[----:B------:R-:W-:Y:S02]  /*3b00*/  ULOP3.LUT UR5, UR5, 0x3fff, URZ, 0xc0, !UPT ;  /* 0x00003fff05057892 */ /* 0x000fe4000f8ec0ff */
[----:B------:R-:W-:Y:S02]  /*3b10*/  UISETP.LT.AND UP0, UPT, UR28, 0x1, UPT ;  /* 0x000000011c00788c */ /* 0x000fe4000bf01270 */
[----:B------:R-:W-:-:S02]  /*3b20*/  ULOP3.LUT UR20, UR6, 0x10000, URZ, 0xfc, !UPT ;  /* 0x0001000006147892 */ /* 0x000fc4000f8efcff */
[----:B------:R-:W-:Y:S02]  /*3b30*/  USEL UR29, UR28, 0x1, !UP0 ;  /* 0x000000011c1d7887 */ /* 0x000fe4000c000000 */
[----:B------:R-:W-:Y:S02]  /*3b40*/  ULOP3.LUT UR21, UR5, 0x10000, URZ, 0xfc, !UPT ;  /* 0x0001000005157892 */ /* 0x000fe4000f8efcff */
[----:B------:R-:W-:Y:S02]  /*3b50*/  UIADD3 UR29, UPT, UPT, -UR29, URZ, URZ ;  /* 0x000000ff1d1d7290 */ /* 0x000fe4000fffe1ff */
[----:B----4-:R-:W-:Y:S01]  /*3b60*/  UISETP.GE.AND UP4, UPT, UR8, 0x1, UPT ;  /* 0x000000010800788c */ /* 0x010fe2000bf86270 */
[----:B------:R-:W-:Y:S01]  /*3b70*/  UMOV UR24, 0x0 ;  /* 0x0000000000187882 */ /* 0x000fe20000000000 */
[----:B------:R-:W-:Y:S01]  /*3b80*/  UMOV UR25, 0x81004a0 ;  /* 0x081004a000197882 */ /* 0x000fe20000000000 */
[----:B-1----:R-:W-:-:S15]  /*3b90*/  R2UR UR30, R0 ;  /* 0x00000000001e72ca */ /* 0x002fde00000e0000 */
.L_x_80:
[----:B------:R-:W-:Y:S02]  /*3ba0*/  LEA R0, R10, UR17, 0x3 ;  /* 0x000000110a007c11 */ /* 0x000fe4000f8e18ff */
[----:B------:R-:W-:Y:S02]  /*3bb0*/  SHF.L.U32 R2, R9, 0x1f, RZ ;  /* 0x0000001f09027819 */ /* 0x000fe400000006ff */
[----:B------:R-:W-:Y:S01]  /*3bc0*/  PLOP3.LUT P0, PT, PT, PT, UP4, 0x80, 0x8 ;  /* 0x000000000008781c */ /* 0x000fe20003f0f048 */
[----:B------:R-:W-:Y:S01]  /*3bd0*/  VIADD R3, R0, 0x140 ;  /* 0x0000014000037836 */ /* 0x000fe20000000000 */
[----:B-1----:R-:W1:Y:S02]  /*3be0*/  SYNCS.PHASECHK.TRANS64.TRYWAIT P1, [R0+URZ+0x130], R2 ;  /* 0x00013002000075a7 */ /* 0x002e6400080211ff */
[----:B-1-3--:R-:W-:Y:S09]  /*3bf0*/  @!P1 BRA `(.L_x_74) ;  /* 0x00000044006c9947 */ /* 0x00aff20003800000 */
.L_x_157:
[----:B------:R-:W-:Y:S01]  /*3c00*/  LEA R4, R10, UR17, 0x4 ;  /* 0x000000110a047c11 */ /* 0x000fe2000f8e20ff */
[----:B------:R-:W-:Y:S01]  /*3c10*/  @UP4 ULEA UR4, UR14, UR17, 0x3 ;  /* 0x000000110e044291 */ /* 0x000fe2000f8e18ff */
[----:B------:R-:W-:Y:S01]  /*3c20*/  PLOP3.LUT P2, PT, PT, PT, PT, 0x80, 0x8 ;  /* 0x000000000008781c */ /* 0x000fe20003f4f070 */
[----:B------:R-:W-:Y:S01]  /*3c30*/  ULEA UR22, UR23, UR17, 0x3 ;  /* 0x0000001117167291 */ /* 0x000fe2000f8e18ff */
[----:B------:R-:W-:Y:S01]  /*3c40*/  PRMT R3, RZ, 0x654, R3 ;  /* 0x00000654ff037816 */ /* 0x000fe20000000003 */
[----:B------:R-:W-:Y:S01]  /*3c50*/  ULEA UR18, UR23, UR30, 0x6 ;  /* 0x0000001e17127291 */ /* 0x000fe2000f8e30ff */
[----:B------:R-:W2:Y:S01]  /*3c60*/  LDS.128 R4, [R4+0x1c0] ;  /* 0x0001c00004047984 */ /* 0x000ea20000000c00 */
[----:B-1----:R-:W-:Y:S02]  /*3c70*/  @P0 SHF.L.U32 R2, R8, 0x1f, RZ ;  /* 0x0000001f08020819 */ /* 0x002fe400000006ff */
[----:B------:R-:W-:Y:S01]  /*3c80*/  SHF.L.U32 R0, R11, 0x1f, RZ ;  /* 0x0000001f0b007819 */ /* 0x000fe200000006ff */
[----:B------:R-:W-:Y:S01]  /*3c90*/  @!PT LDS RZ, [RZ] ;  /* 0x00000000fffff984 */ /* 0x000fe20000000800 */
[----:B------:R-:W-:Y:S01]  /*3ca0*/  @!PT LDS RZ, [RZ] ;  /* 0x00000000fffff984 */ /* 0x000fe20000000800 */
[----:B------:R-:W-:Y:S01]  /*3cb0*/  @!PT LDS RZ, [RZ] ;  /* 0x00000000fffff984 */ /* 0x000fe20000000800 */
[----:B------:R-:W-:Y:S01]  /*3cc0*/  @!PT LDS RZ, [RZ] ;  /* 0x00000000fffff984 */ /* 0x000fe20000000800 */
[----:B------:R1:W-:Y:S06]  /*3cd0*/  MEMBAR.ALL.CTA ;  /* 0x0000000000007992 */ /* 0x0003ec0000008000 */
[----:B-1----:R-:W1:Y:S02]  /*3ce0*/  FENCE.VIEW.ASYNC.S ;  /* 0x00000000000073c6 */ /* 0x002e640000000000 */
[----:B-1----:R1:W-:Y:S01]  /*3cf0*/  SYNCS.ARRIVE.TRANS64.RED.A1T0 RZ, [R3+URZ], RZ ;  /* 0x000000ff03ff79a7 */ /* 0x0023e200081004ff */
[----:B------:R1:W3:Y:S01]  /*3d00*/  @P0 SYNCS.PHASECHK.TRANS64.TRYWAIT P2, [UR4], R2 ;  /* 0x00000002ff0005a7 */ /* 0x0002e20008041104 */
[----:B--2---:R-:W-:Y:S01]  /*3d10*/  LOP3.LUT P1, RZ, R6, 0x1, RZ, 0xc0, !PT ;  /* 0x0000000106ff7812 */ /* 0x004fe2000782c0ff */
[----:B------:R-:W2:Y:S02]  /*3d20*/  SYNCS.PHASECHK.TRANS64.TRYWAIT P0, [UR22+0x170], R0 ;  /* 0x00017000ff0075a7 */ /* 0x000ea40008001116 */
[----:B-123--:R-:W-:Y:S10]  /*3d30*/  @!P0 BRA `(.L_x_75) ;  /* 0x0000004400308947 */ /* 0x00eff40003800000 */
.L_x_159:
[----:B------:R-:W-:Y:S01]  /*3d40*/  IADD3 R10, PT, PT, R10, 0x1, RZ ;  /* 0x000000010a0a7810 */ /* 0x000fe20007ffe0ff */
[----:B------:R-:W-:Y:S06]  /*3d50*/  BRA.U !UP4, `(.L_x_76) ;  /* 0x000000010c987547 */ /* 0x000fec000b800000 */
[----:B------:R-:W-:Y:S01]  /*3d60*/  UPLOP3.LUT UP2, UPT, UPT, UPT, UPT, 0x40, 0x4 ;  /* 0x000000000004789c */ /* 0x000fe20003f4e870 */
[----:B------:R-:W-:Y:S01]  /*3d70*/  UMOV UR16, UR29 ;  /* 0x0000001d00107c82 */ /* 0x000fe20008000000 */
[----:B------:R-:W-:Y:S01]  /*3d80*/  UMOV UR15, UR28 ;  /* 0x0000001c000f7c82 */ /* 0x000fe20008000000 */
[----:B------:R-:W-:-:S08]  /*3d90*/  UMOV UR6, UR14 ;  /* 0x0000000e00067c82 */ /* 0x000fd00008000000 */
.L_x_79:
[----:B------:R-:W-:Y:S02]  /*3da0*/  UIADD3 UR16, UPT, UPT, UR16, 0x1, URZ ;  /* 0x0000000110107890 */ /* 0x000fe4000fffe0ff */
[----:B--2---:R-:W-:Y:S02]  /*3db0*/  ULEA UR5, UR6, UR17, 0x3 ;  /* 0x0000001106057291 */ /* 0x004fe4000f8e18ff */
[----:B------:R-:W-:Y:S01]  /*3dc0*/  UISETP.NE.AND UP3, UPT, UR16, URZ, UPT ;  /* 0x000000ff1000728c */ /* 0x000fe2000bf65270 */
[----:B---3--:R-:W-:Y:S10]  /*3dd0*/  @P2 BRA `(.L_x_77) ;  /* 0x00000000000c2947 */ /* 0x008ff40003800000 */
[----:B-1----:R-:W-:Y:S04]  /*3de0*/  SHF.L.U32 R2, R8, 0x1f, RZ ;  /* 0x0000001f08027819 */ /* 0x002fe800000006ff */
[----:B------:R-:W1:Y:S02]  /*3df0*/  SYNCS.PHASECHK.TRANS64.TRYWAIT P0, [UR5], R2 ;  /* 0x00000002ff0075a7 */ /* 0x000e640008001105 */
[----:B-1----:R-:W-:Y:S05]  /*3e00*/  @!P0 BRA `(.L_x_78) ;  /* 0x0000004400148947 */ /* 0x002fea0003800000 */
.L_x_77:
[----:B------:R-:W-:Y:S01]  /*3e10*/  UISETP.NE.AND UP0, UPT, UR15, 0x1, UPT ;  /* 0x000000010f00788c */ /* 0x000fe2000bf05270 */
[----:B------:R-:W-:Y:S01]  /*3e20*/  PLOP3.LUT P2, PT, PT, PT, PT, 0x80, 0x8 ;  /* 0x000000000008781c */ /* 0x000fe20003f4f070 */
[----:B------:R-:W-:Y:S02]  /*3e30*/  UIADD3 UR4, UPT, UPT, UR6, 0x1, URZ ;  /* 0x0000000106047890 */ /* 0x000fe4000fffe0ff */
[----:B------:R-:W-:Y:S02]  /*3e40*/  ULEA UR12, UR6, UR21, 0x8 ;  /* 0x00000015060c7291 */ /* 0x000fe4000f8e40ff */
[----:B------:R-:W-:Y:S01]  /*3e50*/  UISETP.NE.AND UP1, UPT, UR4, 0x11, UPT ;  /* 0x000000110400788c */ /* 0x000fe2000bf25270 */
[----:B------:R-:W-:Y:S01]  /*3e60*/  PLOP3.LUT P0, PT, PT, PT, UP0, 0x80, 0x8 ;  /* 0x000000000008781c */ /* 0x000fe20003f0f008 */
[----:B------:R-:W-:Y:S02]  /*3e70*/  UIADD3 UR10, UPT, UPT, UR12, 0x2, URZ ;  /* 0x000000020c0a7890 */ /* 0x000fe4000fffe0ff */
[----:B------:R-:W-:Y:S02]  /*3e80*/  USEL UR7, URZ, 0x1, UP1 ;  /* 0x00000001ff077887 */ /* 0x000fe40008800000 */
[----:B------:R-:W-:Y:S02]  /*3e90*/  USEL UR14, UR4, URZ, UP1 ;  /* 0x000000ff040e7287 */ /* 0x000fe40008800000 */
[----:B------:R-:W-:Y:S02]  /*3ea0*/  UIADD3 UR15, UPT, UPT, UR15, -0x1, URZ ;  /* 0xffffffff0f0f7890 */ /* 0x000fe4000fffe0ff */
[----:B------:R-:W-:Y:S01]  /*3eb0*/  @UP0 ULEA UR4, UR14, UR17, 0x3 ;  /* 0x000000110e040291 */ /* 0x000fe2000f8e18ff */
[----:B------:R-:W-:Y:S01]  /*3ec0*/  LOP3.LUT R8, R8, UR7, RZ, 0x3c, !PT ;  /* 0x0000000708087c12 */ /* 0x000fe2000f8e3cff */
[----:B------:R-:W-:Y:S01]  /*3ed0*/  UIADD3 UR7, UPT, UPT, UR5, 0x88, URZ ;  /* 0x0000008805077890 */ /* 0x000fe2000fffe0ff */
[----:B------:R-:W-:Y:S02]  /*3ee0*/  UMOV UR13, 0x80004020 ;  /* 0x80004020000d7882 */ /* 0x000fe40000000000 */
[----:B-1----:R-:W-:Y:S01]  /*3ef0*/  @P0 SHF.L.U32 R0, R8, 0x1f, RZ ;  /* 0x0000001f08000819 */ /* 0x002fe200000006ff */
[----:B------:R-:W-:Y:S01]  /*3f00*/  UMOV UR5, 0x80004020 ;  /* 0x8000402000057882 */ /* 0x000fe20000000000 */
[----:B------:R-:W-:Y:S01]  /*3f10*/  UMOV UR11, 0x80004020 ;  /* 0x80004020000b7882 */ /* 0x000fe20000000000 */
[----:B------:R-:W-:Y:S01]  /*3f20*/  UMOV UR9, 0x80004020 ;  /* 0x8000402000097882 */ /* 0x000fe20000000000 */
[----:B------:R2:W3:Y:S01]  /*3f30*/  @P0 SYNCS.PHASECHK.TRANS64.TRYWAIT P2, [UR4], R0 ;  /* 0x00000000ff0005a7 */ /* 0x0004e20008041104 */
[----:B------:R-:W-:Y:S03]  /*3f40*/  ULEA UR4, UR6, UR20, 0x9 ;  /* 0x0000001406047291 */ /* 0x000fe6000f8e48ff */
[----:B------:R-:W-:Y:S01]  /*3f50*/  UMOV UR6, UR14 ;  /* 0x0000000e00067c82 */ /* 0x000fe20008000000 */
[----:B------:R-:W-:Y:S05]  /*3f60*/  UIADD3 UR8, UPT, UPT, UR4, 0x2, URZ ;  /* 0x0000000204087890 */ /* 0x000fea000fffe0ff */
[----:B------:R2:W-:Y:S01]  /*3f70*/  UTCIMMA gdesc[UR4], gdesc[UR12], tmem[UR18], tmem[UR26], idesc[UR27], UP2 ;  /* 0x00ff1a0c040075ea */ /* 0x0005e20009000112 */
[----:B------:R-:W-:Y:S03]  /*3f80*/  UPLOP3.LUT UP2, UPT, UPT, UPT, UPT, 0x80, 0x8 ;  /* 0x000000000008789c */ /* 0x000fe60003f4f070 */
[----:B------:R2:W-:Y:S01]  /*3f90*/  UTCIMMA gdesc[UR8], gdesc[UR10], tmem[UR18], tmem[UR24], idesc[UR25], UPT ;  /* 0x00ff180a080075ea */ /* 0x0005e2000b800112 */
[----:B------:R2:W-:Y:S01]  /*3fa0*/  UTCBAR.MULTICAST [UR7], URZ, UR19 ;  /* 0x000000ff070073e9 */ /* 0x0005e20008000813 */
[----:B------:R-:W-:Y:S06]  /*3fb0*/  BRA.U UP3, `(.L_x_79) ;  /* 0xfffffffd03787547 */ /* 0x000fec000b83ffff */
.L_x_76:
[----:B--2---:R-:W-:Y:S01]  /*3fc0*/  UIADD3 UR4, UPT, UPT, UR23, 0x1, URZ ;  /* 0x0000000117047890 */ /* 0x004fe2000fffe0ff */
[C---:B------:R-:W-:Y:S01]  /*3fd0*/  ISETP.NE.AND P0, PT, R10.reuse, 0x2, PT ;  /* 0x000000020a00780c */ /* 0x040fe20003f05270 */
[----:B------:R-:W-:Y:S02]  /*3fe0*/  UIADD3 UR5, UPT, UPT, UR22, 0x150, URZ ;  /* 0x0000015016057890 */ /* 0x000fe4000fffe0ff */
[----:B------:R-:W-:Y:S01]  /*3ff0*/  UISETP.NE.AND UP0, UPT, UR4, 0x4, UPT ;  /* 0x000000040400788c */ /* 0x000fe2000bf05270 */
[----:B-1----:R-:W-:Y:S02]  /*4000*/  SEL R0, RZ, 0x1, P0 ;  /* 0x00000001ff007807 */ /* 0x002fe40000000000 */
[----:B------:R-:W-:Y:S01]  /*4010*/  SEL R10, R10, RZ, P0 ;  /* 0x000000ff0a0a7207 */ /* 0x000fe20000000000 */
[----:B------:R-:W-:Y:S01]  /*4020*/  USEL UR6, URZ, 0x1, UP0 ;  /* 0x00000001ff067887 */ /* 0x000fe20008000000 */
[----:B------:R-:W-:Y:S01]  /*4030*/  LOP3.LUT R9, R9, R0, RZ, 0x3c, !PT ;  /* 0x0000000009097212 */ /* 0x000fe200078e3cff */
[----:B------:R-:W-:Y:S01]  /*4040*/  USEL UR23, UR4, URZ, UP0 ;  /* 0x000000ff04177287 */ /* 0x000fe20008000000 */
[----:B------:R1:W-:Y:S03]  /*4050*/  UTCBAR [UR5], URZ ;  /* 0x000000ff050073e9 */ /* 0x0003e600080000ff */
[----:B------:R-:W-:Y:S01]  /*4060*/  LOP3.LUT R11, R11, UR6, RZ, 0x3c, !PT ;  /* 0x000000060b0b7c12 */ /* 0x000fe2000f8e3cff */
[----:B------:R-:W-:Y:S07]  /*4070*/  @P1 BRA `(.L_x_80) ;  /* 0xfffffff800c81947 */ /* 0x000fee000383ffff */
[----:B------:R-:W2:Y:S01]  /*4080*/  S2UR UR8, SR_CgaCtaId ;  /* 0x00000000000879c3 */ /* 0x000ea20000008800 */
[----:B------:R-:W-:Y:S01]  /*4090*/  ELECT P0, URZ, PT ;  /* 0x0000000000ff782f */ /* 0x000fe20003800000 */
[----:B------:R-:W-:Y:S01]  /*40a0*/  IMAD.MOV.U32 R0, RZ, RZ, 0x1 ;  /* 0x00000001ff007424 */ /* 0x000fe200078e00ff */
[----:B------:R-:W-:Y:S01]  /*40b0*/  UIADD3 UR17, UPT, UPT, UR17, 0x170, URZ ;  /* 0x0000017011117890 */ /* 0x000fe2000fffe0ff */
[----:B------:R-:W-:Y:S01]  /*40c0*/  SHF.L.U32 R2, R11, 0x1f, RZ ;  /* 0x0000001f0b027819 */ /* 0x000fe200000006ff */
[----:B------:R-:W-:-:S03]  /*40d0*/  UMOV UR4, 0x40 ;  /* 0x0000004000047882 */ /* 0x000fc60000000000 */
[----:B------:R-:W-:Y:S01]  /*40e0*/  UVIRTCOUNT.DEALLOC.SMPOOL 0x80 ;  /* 0x000000800000784c */ /* 0x000fe20000000000 */
[----:B--2---:R-:W-:Y:S02]  /*40f0*/  ULEA UR8, UR8, UR4, 0x18 ;  /* 0x0000000408087291 */ /* 0x004fe4000f8ec0ff */
[----:B------:R-:W-:-:S07]  /*4100*/  ULEA UR4, UR23, UR17, 0x3 ;  /* 0x0000001117047291 */ /* 0x000fce000f8e18ff */
[----:B------:R2:W-:Y:S02]  /*4110*/  @P0 STS.U8 [UR8+0x1c], R0 ;  /* 0x00001c00ff000988 */ /* 0x0005e40008000008 */
[----:B------:R-:W4:Y:S02]  /*4120*/  SYNCS.PHASECHK.TRANS64.TRYWAIT P0, [UR4], R2 ;  /* 0x00000002ff0075a7 */ /* 0x000f240008001104 */
[----:B--2-4-:R-:W-:Y:S05]  /*4130*/  @!P0 BRA `(.L_x_81) ;  /* 0x0000004000608947 */ /* 0x014fea0003800000 */
.L_x_162:
[----:B------:R-:W-:-:S04]  /*4140*/  UIADD3 UR4, UPT, UPT, UR23, 0x1, URZ ;  /* 0x0000000117047890 */ /* 0x000fc8000fffe0ff */
[----:B------:R-:W-:-:S04]  /*4150*/  UISETP.NE.AND UP0, UPT, UR4, 0x4, UPT ;  /* 0x000000040400788c */ /* 0x000fc8000bf05270 */
[----:B------:R-:W-:Y:S02]  /*4160*/  USEL UR6, URZ, 0x1, UP0 ;  /* 0x00000001ff067887 */ /* 0x000fe40008000000 */
[----:B------:R-:W-:-:S04]  /*4170*/  USEL UR4, UR4, URZ, UP0 ;  /* 0x000000ff04047287 */ /* 0x000fc80008000000 */
[----:B-1----:R-:W-:Y:S01]  /*4180*/  ULEA UR5, UR4, UR17, 0x3 ;  /* 0x0000001104057291 */ /* 0x002fe2000f8e18ff */
[----:B--2---:R-:W-:-:S04]  /*4190*/  LOP3.LUT R2, R11, UR6, RZ, 0x3c, !PT ;  /* 0x000000060b027c12 */ /* 0x004fc8000f8e3cff */
[----:B------:R-:W-:-:S04]  /*41a0*/  SHF.L.U32 R3, R2, 0x1f, RZ ;  /* 0x0000001f02037819 */ /* 0x000fc800000006ff */
[----:B------:R-:W1:Y:S02]  /*41b0*/  SYNCS.PHASECHK.TRANS64.TRYWAIT P0, [UR5], R3 ;  /* 0x00000003ff0075a7 */ /* 0x000e640008001105 */
[----:B-1----:R-:W-:Y:S05]  /*41c0*/  @!P0 BRA `(.L_x_82) ;  /* 0x0000004000548947 */ /* 0x002fea0003800000 */
.L_x_164:
        /* <DEDUP_REMOVED lines=9> */
.L_x_166:
[----:B------:R-:W-:-:S04]  /*4260*/  UIADD3 UR4, UPT, UPT, UR4, 0x1, URZ ;  /* 0x0000000104047890 */ /* 0x000fc8000fffe0ff */
[----:B------:R-:W-:-:S04]  /*4270*/  UISETP.NE.AND UP0, UPT, UR4, 0x4, UPT ;  /* 0x000000040400788c */ /* 0x000fc8000bf05270 */
[----:B------:R-:W-:Y:S02]  /*4280*/  USEL UR5, URZ, 0x1, UP0 ;  /* 0x00000001ff057887 */ /* 0x000fe40008000000 */
[----:B------:R-:W-:-:S04]  /*4290*/  USEL UR4, UR4, URZ, UP0 ;  /* 0x000000ff04047287 */ /* 0x000fc80008000000 */
[----:B------:R-:W-:Y:S01]  /*42a0*/  ULEA UR4, UR4, UR17, 0x3 ;  /* 0x0000001104047291 */ /* 0x000fe2000f8e18ff */
[----:B------:R-:W-:-:S04]  /*42b0*/  LOP3.LUT R2, R2, UR5, RZ, 0x3c, !PT ;  /* 0x0000000502027c12 */ /* 0x000fc8000f8e3cff */
[----:B------:R-:W-:-:S04]  /*42c0*/  SHF.L.U32 R2, R2, 0x1f, RZ ;  /* 0x0000001f02027819 */ /* 0x000fc800000006ff */
[----:B------:R-:W2:Y:S02]  /*42d0*/  SYNCS.PHASECHK.TRANS64.TRYWAIT P0, [UR4], R2 ;  /* 0x00000002ff0075a7 */ /* 0x000ea40008001104 */
[----:B--2---:R-:W-:Y:S05]  /*42e0*/  @!P0 BRA `(.L_x_84) ;  /* 0x00000040003c8947 */ /* 0x004fea0003800000 */
.L_x_168:
[----:B------:R-:W-:Y:S01]  /*42f0*/  NOP ;  /* 0x0000000000007918 */ /* 0x000fe20000000000 */
[----:B-1----:R-:W1:Y:S01]  /*4300*/  LDS R0, [UR8+0x14] ;  /* 0x00001408ff007984 */ /* 0x002e620008000800 */
[----:B------:R-:W-:Y:S01]  /*4310*/  ULOP3.LUT UR4, UR30, 0xffff, URZ, 0xc0, !UPT ;  /* 0x0000ffff1e047892 */ /* 0x000fe2000f8ec0ff */
[----:B------:R-:W-:Y:S01]  /*4320*/  UMOV UR5, 0xffff ;  /* 0x0000ffff00057882 */ /* 0x000fe20000000000 */
[----:B------:R-:W-:Y:S02]  /*4330*/  UMOV UR6, 0x1 ;  /* 0x0000000100067882 */ /* 0x000fe40000000000 */
[----:B------:R-:W-:-:S04]  /*4340*/  USHF.R.U32.HI UR4, URZ, 0x5, UR4 ;  /* 0x00000005ff047899 */ /* 0x000fc80008011604 */
[----:B------:R-:W-:Y:S02]  /*4350*/  USHF.L.U32 UR5, UR5, UR4, URZ ;  /* 0x0000000405057299 */ /* 0x000fe400080006ff */
[----:B------:R-:W-:-:S04]  /*4360*/  USHF.L.U32 UR4, UR6, UR4, URZ ;  /* 0x0000000406047299 */ /* 0x000fc800080006ff */
[----:B-1----:R-:W-:-:S04]  /*4370*/  LOP3.LUT R0, R0, UR5, RZ, 0xc0, !PT ;  /* 0x0000000500007c12 */ /* 0x002fc8000f8ec0ff */
[----:B------:R-:W-:-:S13]  /*4380*/  ISETP.NE.AND P0, PT, R0, UR5, PT ;  /* 0x0000000500007c0c */ /* 0x000fda000bf05270 */
[----:B------:R-:W-:Y:S05]  /*4390*/  @P0 BRA `(.L_x_85) ;  /* 0x0000000000580947 */ /* 0x000fea0003800000 */
[----:B------:R-:W1:Y:S02]  /*43a0*/  LDS R0, [UR8+0x18] ;  /* 0x00001808ff007984 */ /* 0x000e640008000800 */
[----:B-1----:R-:W-:-:S04]  /*43b0*/  LOP3.LUT R0, R0, UR4, RZ, 0xc0, !PT ;  /* 0x0000000400007c12 */ /* 0x002fc8000f8ec0ff */
[----:B------:R-:W-:-:S13]  /*43c0*/  ISETP.NE.AND P0, PT, R0, UR4, PT ;  /* 0x0000000400007c0c */ /* 0x000fda000bf05270 */
[----:B------:R-:W-:Y:S05]  /*43d0*/  @P0 BRA `(.L_x_86) ;  /* 0x00000000003c0947 */ /* 0x000fea0003800000 */
[----:B------:R-:W1:Y:S01]  /*43e0*/  S2R R2, SR_LANEID ;  /* 0x0000000000027919 */ /* 0x000e620000000000 */
[----:B------:R-:W-:-:S06]  /*43f0*/  ULOP3.LUT UR5, URZ, UR5, URZ, 0x33, !UPT ;  /* 0x00000005ff057292 */ /* 0x000fcc000f8e33ff */
[----:B------:R-:W-:-:S04]  /*4400*/  IMAD.U32 R0, RZ, RZ, UR5 ;  /* 0x00000005ff007e24 */ /* 0x000fc8000f8e00ff */
[----:B------:R2:W4:Y:S02]  /*4410*/  REDUX UR7, R0 ;  /* 0x00000000000773c4 */ /* 0x0005240000000000 */
[----:B------:R1:W-:Y:S01]  /*4420*/  UTCATOMSWS.AND URZ, UR5 ;  /* 0x0000000500ff79e3 */ /* 0x0003e20008000000 */
[----:B--2---:R-:W-:Y:S01]  /*4430*/  LOP3.LUT R0, RZ, UR4, RZ, 0x33, !PT ;  /* 0x00000004ff007c12 */ /* 0x004fe2000f8e33ff */
[----:B------:R-:W-:Y:S02]  /*4440*/  VOTEU.ANY UR4, UPT, PT ;  /* 0x0000000000047886 */ /* 0x000fe400038e0100 */
[----:B------:R-:W-:Y:S02]  /*4450*/  UFLO.U32 UR4, UR4 ;  /* 0x00000004000472bd */ /* 0x000fe400080e0000 */
[----:B------:R-:W2:Y:S04]  /*4460*/  REDUX UR6, R0 ;  /* 0x00000000000673c4 */ /* 0x000ea80000000000 */
[----:B-1----:R-:W-:-:S02]  /*4470*/  ISETP.EQ.U32.AND P0, PT, R2, UR4, PT ;  /* 0x0000000402007c0c */ /* 0x002fc4000bf02070 */
[----:B----4-:R-:W-:-:S11]  /*4480*/  MOV R2, UR7 ;  /* 0x0000000700027c02 */ /* 0x010fd60008000f00 */
[----:B------:R1:W-:Y:S01]  /*4490*/  @P0 ATOMS.AND RZ, [UR8+0x14], R2 ;  /* 0x00001402ffff098c */ /* 0x0003e2000a800008 */
[----:B--2---:R-:W-:-:S05]  /*44a0*/  IMAD.U32 R0, RZ, RZ, UR6 ;  /* 0x00000006ff007e24 */ /* 0x004fca000f8e00ff */
[----:B------:R1:W-:Y:S01]  /*44b0*/  @P0 ATOMS.AND RZ, [UR8+0x18], R0 ;  /* 0x00001800ffff098c */ /* 0x0003e2000a800008 */
[----:B------:R-:W-:Y:S05]  /*44c0*/  BRA `(.L_x_87) ;  /* 0x0000000000147947 */ /* 0x000fea0003800000 */
.L_x_86:
[----:B------:R-:W-:Y:S02]  /*44d0*/  MOV R2, 0x44f0 ;  /* 0x000044f000027802 */ /* 0x000fe40000000f00 */
[----:B---3-5:R-:W-:Y:S05]  /*44e0*/  CALL.REL.NOINC `($__internal_0_$__cuda_sm10x_tcgen05_guardrail_trap_col_being_dealloced_not_returned_by_alloc) ;  /* 0x0000004000587944 */ /* 0x028fea0003c00000 */
[----:B------:R-:W-:Y:S05]  /*44f0*/  BRA `(.L_x_87) ;  /* 0x0000000000087947 */ /* 0x000fea0003800000 */
.L_x_85:
[----:B------:R-:W-:Y:S02]  /*4500*/  MOV R2, 0x4520 ;  /* 0x0000452000027802 */ /* 0x000fe40000000f00 */
[----:B---3-5:R-:W-:Y:S05]  /*4510*/  CALL.REL.NOINC `($__internal_2_$__cuda_sm10x_tcgen05_guardrail_trap_unallocated_columns_being_dealloced) ;  /* 0x0000004000647944 */ /* 0x028fea0003c00000 */
.L_x_87:
[----:B------:R-:W-:Y:S01]  /*4520*/  NOP ;  /* 0x0000000000007918 */ /* 0x000fe20000000000 */
[----:B------:R-:W-:Y:S05]  /*4530*/  EXIT ;  /* 0x000000000000794d */ /* 0x000fea0003800000 */
.L_x_69:
[----:B------:R-:W-:-:S09]  /*4540*/  UISETP.NE.OR UP0, UPT, UR22, 0x3, !UP3 ;  /* 0x000000031600788c */ /* 0x000fd2000df05670 */
[----:B------:R-:W-:Y:S05]  /*4550*/  BRA.U UP0, `(.L_x_88) ;  /* 0x0000000d00087547 */ /* 0x000fea000b800000 */
[----:B------:R-:W1:Y:S01]  /*4560*/  LDCU UR26, c[0x0][0x370] ;  /* 0x00006e00ff1a77ac */ /* 0x000e620008000800 */
[----:B------:R-:W2:Y:S01]  /*4570*/  LDC.64 R16, c[0x0][0x348] ;  /* 0x0000d200ff107b82 */ /* 0x000ea20000000a00 */
[----:B------:R-:W-:Y:S02]  /*4580*/  HFMA2 R13, -RZ, RZ, 0, 0 ;  /* 0x00000000ff0d7431 */ /* 0x000fe400000001ff */
[----:B------:R-:W-:Y:S01]  /*4590*/  IMAD.MOV.U32 R15, RZ, RZ, 0x1 ;  /* 0x00000001ff0f7424 */ /* 0x000fe200078e00ff */
[----:B------:R-:W1:Y:S01]  /*45a0*/  LDCU.128 UR28, c[0x0][0xb10] ;  /* 0x00016200ff1c77ac */ /* 0x000e620008000c00 */
[----:B------:R-:W-:Y:S01]  /*45b0*/  IMAD.MOV.U32 R14, RZ, RZ, RZ ;  /* 0x000000ffff0e7224 */ /* 0x000fe200078e00ff */
[----:B------:R-:W-:Y:S01]  /*45c0*/  MOV R12, 0x2000 ;  /* 0x00002000000c7802 */ /* 0x000fe20000000f00 */
[----:B------:R-:W3:Y:S01]  /*45d0*/  LDCU UR25, c[0x0][0x374] ;  /* 0x00006e80ff1977ac */ /* 0x000ee20008000800 */
[----:B------:R-:W4:Y:S01]  /*45e0*/  LDC.64 R2, c[0x0][0x888] ;  /* 0x00022200ff027b82 */ /* 0x000f220000000a00 */
[----:B------:R-:W3:Y:S01]  /*45f0*/  LDCU UR16, c[0x0][0xb0c] ;  /* 0x00016180ff1077ac */ /* 0x000ee20008000800 */
[----:B------:R-:W2:Y:S06]  /*4600*/  LDCU UR35, c[0x0][0xb20] ;  /* 0x00016400ff2377ac */ /* 0x000eac0008000800 */
[----:B------:R-:W4:Y:S01]  /*4610*/  LDC.64 R4, c[0x0][0x890] ;  /* 0x00022400ff047b82 */ /* 0x000f220000000a00 */
[----:B------:R-:W2:Y:S01]  /*4620*/  LDCU UR4, c[0x0][0xb30] ;  /* 0x00016600ff0477ac */ /* 0x000ea20008000800 */
[----:B------:R-:W-:Y:S01]  /*4630*/  UMOV UR17, 0x400 ;  /* 0x0000040000117882 */ /* 0x000fe20000000000 */
[----:B-1----:R-:W-:-:S02]  /*4640*/  UIMAD.WIDE.U32 UR32, UR26, UR28, URZ ;  /* 0x0000001c1a2072a5 */ /* 0x002fc4000f8e00ff */
[----:B---3--:R-:W-:Y:S02]  /*4650*/  UIMAD.WIDE.U32 UR6, UR25, UR31, URZ ;  /* 0x0000001f190672a5 */ /* 0x008fe4000f8e00ff */
[----:B------:R-:W-:Y:S02]  /*4660*/  ULEA UR17, UR48, UR17, 0x18 ;  /* 0x0000001130117291 */ /* 0x000fe4000f8ec0ff */
[----:B------:R-:W-:Y:S02]  /*4670*/  UPLOP3.LUT UP3, UPT, UPT, UPT, UPT, 0x40, 0x4 ;  /* 0x000000000004789c */ /* 0x000fe40003f6e870 */
[----:B------:R-:W-:Y:S01]  /*4680*/  UIADD3 UR5, UPT, UPT, UR17, 0x110, URZ ;  /* 0x0000011011057890 */ /* 0x000fe2000fffe0ff */
[----:B------:R-:W-:Y:S01]  /*4690*/  UMOV UR32, UR33 ;  /* 0x0000002100207c82 */ /* 0x000fe20008000000 */
[----:B------:R-:W-:Y:S01]  /*46a0*/  UMOV UR27, UR7 ;  /* 0x00000007001b7c82 */ /* 0x000fe20008000000 */
[----:B------:R-:W-:Y:S02]  /*46b0*/  UISETP.GE.AND UP0, UPT, UR40, 0x1, UPT ;  /* 0x000000012800788c */ /* 0x000fe4000bf06270 */
[----:B------:R-:W-:Y:S01]  /*46c0*/  UISETP.NE.AND UP4, UPT, UR40, 0x1, UPT ;  /* 0x000000012800788c */ /* 0x000fe2000bf85270 */
[----:B------:R-:W1:Y:S01]  /*46d0*/  LDCU.64 UR14, c[0x0][0xb28] ;  /* 0x00016500ff0e77ac */ /* 0x000e620008000a00 */
[----:B------:R-:W-:-:S02]  /*46e0*/  UISETP.NE.AND UP6, UPT, UR16, 0x1, UPT ;  /* 0x000000011000788c */ /* 0x000fc4000bfc5270 */
[----:B------:R-:W-:Y:S02]  /*46f0*/  UISETP.NE.AND UP5, UPT, UR30, 0x1, UPT ;  /* 0x000000011e00788c */ /* 0x000fe4000bfa5270 */
[----:B------:R-:W-:Y:S02]  /*4700*/  UPRMT UR48, UR48, 0x654, UR5 ;  /* 0x0000065430307896 */ /* 0x000fe40008000005 */
[----:B------:R-:W-:Y:S02]  /*4710*/  USHF.R.U32.HI UR32, URZ, UR29, UR32 ;  /* 0x0000001dff207299 */ /* 0x000fe40008011620 */
[----:B--2---:R-:W-:Y:S02]  /*4720*/  USHF.R.U32.HI UR27, URZ, UR35, UR27 ;  /* 0x00000023ff1b7299 */ /* 0x004fe4000801161b */
[----:B------:R-:W-:-:S11]  /*4730*/  UISETP.NE.AND UP2, UPT, UR4, 0x1, UPT ;  /* 0x000000010400788c */ /* 0x000fd6000bf45270 */
.L_x_96:
[C---:B------:R-:W-:Y:S02]  /*4740*/  LEA R7, R14.reuse, UR17, 0x3 ;  /* 0x000000110e077c11 */ /* 0x040fe4000f8e18ff */
[----:B------:R-:W-:Y:S02]  /*4750*/  SHF.L.U32 R0, R13, 0x1f, RZ ;  /* 0x0000001f0d007819 */ /* 0x000fe400000006ff */
[----:B------:R-:W-:Y:S02]  /*4760*/  LEA R8, R14, UR17, 0x4 ;  /* 0x000000110e087c11 */ /* 0x000fe4000f8e20ff */
[----:B--2---:R-:W2:Y:S02]  /*4770*/  SYNCS.PHASECHK.TRANS64.TRYWAIT P0, [R7+URZ+0x130], R0 ;  /* 0x00013000070075a7 */ /* 0x004ea400080011ff */
[----:B--2---:R-:W-:Y:S05]  /*4780*/  @!P0 BRA `(.L_x_89) ;  /* 0x0000003c002c8947 */ /* 0x004fea0003800000 */
.L_x_169:
[----:B------:R-:W3:Y:S01]  /*4790*/  LDS.128 R8, [R8+0x1c0] ;  /* 0x0001c00008087984 */ /* 0x000ee20000000c00 */
[----:B------:R-:W-:Y:S01]  /*47a0*/  UISETP.GE.AND UP0, UPT, UR40, 0x1, UPT ;  /* 0x000000012800788c */ /* 0x000fe2000bf06270 */
[----:B------:R-:W-:Y:S01]  /*47b0*/  @!PT LDS RZ, [RZ] ;  /* 0x00000000fffff984 */ /* 0x000fe20000000800 */
[----:B------:R-:W-:Y:S01]  /*47c0*/  @!PT LDS RZ, [RZ] ;  /* 0x00000000fffff984 */ /* 0x000fe20000000800 */
[----:B------:R-:W-:Y:S01]  /*47d0*/  @!PT LDS RZ, [RZ] ;  /* 0x00000000fffff984 */ /* 0x000fe20000000800 */
[----:B------:R-:W-:Y:S01]  /*47e0*/  @!PT LDS RZ, [RZ] ;  /* 0x00000000fffff984 */ /* 0x000fe20000000800 */
[----:B------:R1:W-:Y:S06]  /*47f0*/  MEMBAR.ALL.CTA ;  /* 0x0000000000007992 */ /* 0x0003ec0000008000 */
[----:B-1----:R-:W1:Y:S01]  /*4800*/  FENCE.VIEW.ASYNC.S ;  /* 0x00000000000073c6 */ /* 0x002e620000000000 */
[----:B---3--:R-:W-:Y:S11]  /*4810*/  LOP3.LUT P0, RZ, R10, 0x1, RZ, 0xc0, !PT ;  /* 0x000000010aff7812 */ /* 0x008ff6000780c0ff */
[----:B------:R-:W-:Y:S02]  /*4820*/  @!UPT UIADD3 URZ, UPT, UPT, URZ, URZ, URZ ;  /* 0x000000fffffff290 */ /* 0x000fe4000fffe0ff */
[----:B-1----:R-:W-:Y:S01]  /*4830*/  VOTEU.ANY UP1, P0 ;  /* 0x0000000000ff7886 */ /* 0x002fe20000020100 */
[----:B------:R-:W-:Y:S11]  /*4840*/  PLOP3.LUT P0, PT, PT, PT, UP1, 0x80, 0x8 ;  /* 0x000000000008781c */ /* 0x000ff60003f0f018 */
[----:B------:R-:W-:Y:S02]  /*4850*/  @!UPT UIADD3 URZ, UPT, UPT, URZ, URZ, URZ ;  /* 0x000000fffffff290 */ /* 0x000fe4000fffe0ff */
[----:B--2---:R-:W-:Y:S02]  /*4860*/  @P0 SHF.R.U32.HI R0, RZ, 0x10, R9 ;  /* 0x00000010ff000819 */ /* 0x004fe40000011609 */
[----:B------:R-:W-:Y:S02]  /*4870*/  @P0 MOV R6, R8 ;  /* 0x0000000800060202 */ /* 0x000fe40000000f00 */
[----:B------:R-:W-:Y:S01]  /*4880*/  @P0 R2UR UR4, R0 ;  /* 0x00000000000402ca */ /* 0x000fe200000e0000 */
[----:B------:R-:W-:Y:S01]  /*4890*/  VIADD R0, R7, 0x140 ;  /* 0x0000014007007836 */ /* 0x000fe20000000000 */
[----:B------:R-:W-:Y:S02]  /*48a0*/  @P0 LOP3.LUT R8, R9, 0xffff, RZ, 0xc0, !PT ;  /* 0x0000ffff09080812 */ /* 0x000fe400078ec0ff */
[----:B------:R-:W-:Y:S02]  /*48b0*/  @P0 R2UR UR6, R6 ;  /* 0x00000000060602ca */ /* 0x000fe400000e0000 */
[----:B------:R-:W-:Y:S02]  /*48c0*/  PRMT R0, RZ, 0x654, R0 ;  /* 0x00000654ff007816 */ /* 0x000fe40000000000 */
[----:B------:R-:W-:Y:S02]  /*48d0*/  @P0 R2UR UR5, R8 ;  /* 0x00000000080502ca */ /* 0x000fe400000e0000 */
[----:B------:R1:W-:Y:S03]  /*48e0*/  SYNCS.ARRIVE.TRANS64.RED.A1T0 RZ, [R0+URZ], RZ ;  /* 0x000000ff00ff79a7 */ /* 0x0003e600081004ff */
[----:B------:R-:W-:Y:S04]  /*48f0*/  @UP1 UMOV UR24, UR4 ;  /* 0x0000000400181c82 */ /* 0x000fe80008000000 */
[----:B------:R-:W-:Y:S04]  /*4900*/  @UP1 UMOV UR13, UR6 ;  /* 0x00000006000d1c82 */ /* 0x000fe80008000000 */
[----:B------:R-:W-:Y:S01]  /*4910*/  @UP1 UMOV UR7, UR5 ;  /* 0x0000000500071c82 */ /* 0x000fe20008000000 */
[----:B------:R-:W-:Y:S05]  /*4920*/  BRA.U !UP0, `(.L_x_90) ;  /* 0x0000000108a47547 */ /* 0x000fea000b800000 */
[----:B------:R-:W-:Y:S02]  /*4930*/  UIMAD.WIDE.U32 UR10, UR7, UR31, URZ ;  /* 0x0000001f070a72a5 */ /* 0x000fe4000f8e00ff */
[----:B------:R-:W-:Y:S02]  /*4940*/  UIMAD.WIDE.U32 UR18, UR13, UR28, URZ ;  /* 0x0000001c0d1272a5 */ /* 0x000fe4000f8e00ff */
[----:B------:R-:W-:Y:S02]  /*4950*/  USEL UR4, UR25, UR27, !UP5 ;  /* 0x0000001b19047287 */ /* 0x000fe4000e800000 */
[----:B------:R-:W-:Y:S02]  /*4960*/  USEL UR8, UR26, UR32, !UP6 ;  /* 0x000000201a087287 */ /* 0x000fe4000f000000 */
[----:B------:R-:W-:Y:S02]  /*4970*/  UIMAD.WIDE.U32 UR20, UR4, UR14, URZ ;  /* 0x0000000e041472a5 */ /* 0x000fe4000f8e00ff */
[----:B------:R-:W-:Y:S01]  /*4980*/  UIMAD.WIDE.U32 UR22, UR8, UR14, URZ ;  /* 0x0000000e081672a5 */ /* 0x000fe2000f8e00ff */
[----:B------:R-:W-:Y:S02]  /*4990*/  UMOV UR5, UR11 ;  /* 0x0000000b00057c82 */ /* 0x000fe40008000000 */
[----:B------:R-:W-:Y:S03]  /*49a0*/  USHF.R.U32.HI UR6, URZ, UR35, UR5 ;  /* 0x00000023ff067299 */ /* 0x000fe60008011605 */
[----:B------:R-:W-:Y:S01]  /*49b0*/  UMOV UR5, UR19 ;  /* 0x0000001300057c82 */ /* 0x000fe20008000000 */
[----:B------:R-:W-:Y:S02]  /*49c0*/  USEL UR6, UR7, UR6, !UP5 ;  /* 0x0000000607067287 */ /* 0x000fe4000e800000 */
[----:B------:R-:W-:Y:S02]  /*49d0*/  USHF.R.U32.HI UR9, URZ, UR29, UR5 ;  /* 0x0000001dff097299 */ /* 0x000fe40008011605 */
[----:B------:R-:W-:Y:S01]  /*49e0*/  UIMAD.WIDE.U32 UR10, UR6, UR14, URZ ;  /* 0x0000000e060a72a5 */ /* 0x000fe2000f8e00ff */
[----:B------:R-:W-:Y:S02]  /*49f0*/  UMOV UR5, UR21 ;  /* 0x0000001500057c82 */ /* 0x000fe40008000000 */
[----:B------:R-:W-:Y:S03]  /*4a00*/  @UP4 USHF.R.U32.HI UR4, URZ, UR15, UR5 ;  /* 0x0000000fff044299 */ /* 0x000fe60008011605 */
[----:B------:R-:W-:Y:S01]  /*4a10*/  UMOV UR5, UR23 ;  /* 0x0000001700057c82 */ /* 0x000fe20008000000 */
[----:B------:R-:W-:Y:S02]  /*4a20*/  UIMAD UR4, UR40, UR4, URZ ;  /* 0x00000004280472a4 */ /* 0x000fe4000f8e02ff */
[----:B------:R-:W-:Y:S02]  /*4a30*/  @UP4 USHF.R.U32.HI UR8, URZ, UR15, UR5 ;  /* 0x0000000fff084299 */ /* 0x000fe40008011605 */
[----:B------:R-:W-:Y:S02]  /*4a40*/  USEL UR5, UR13, UR9, !UP6 ;  /* 0x000000090d057287 */ /* 0x000fe4000f000000 */
[----:B------:R-:W-:Y:S02]  /*4a50*/  UIMAD UR9, UR40, UR8, URZ ;  /* 0x00000008280972a4 */ /* 0x000fe4000f8e02ff */
[----:B------:R-:W-:Y:S03]  /*4a60*/  UISETP.GE.AND UP0, UPT, UR6, UR4, UPT ;  /* 0x000000040600728c */ /* 0x000fe6000bf06270 */
[----:B------:R-:W-:Y:S01]  /*4a70*/  UMOV UR4, UR11 ;  /* 0x0000000b00047c82 */ /* 0x000fe20008000000 */
[----:B------:R-:W-:Y:S02]  /*4a80*/  UISETP.GE.OR UP0, UPT, UR5, UR9, UP0 ;  /* 0x000000090500728c */ /* 0x000fe40008706670 */
[----:B------:R-:W-:Y:S02]  /*4a90*/  USHF.R.U32.HI UR4, URZ, UR15, UR4 ;  /* 0x0000000fff047299 */ /* 0x000fe40008011604 */
[----:B------:R-:W-:Y:S02]  /*4aa0*/  UIMAD.WIDE.U32 UR10, UR5, UR14, URZ ;  /* 0x0000000e050a72a5 */ /* 0x000fe4000f8e00ff */
[----:B------:R-:W-:Y:S04]  /*4ab0*/  USEL UR12, UR6, UR4, !UP4 ;  /* 0x00000004060c7287 */ /* 0x000fe8000e000000 */
[----:B------:R-:W-:Y:S01]  /*4ac0*/  UIADD3 UR9, UPT, UPT, -UR12, URZ, URZ ;  /* 0x000000ff0c097290 */ /* 0x000fe2000fffe1ff */
[----:B------:R-:W-:Y:S02]  /*4ad0*/  @!UP0 UMOV UR4, UR11 ;  /* 0x0000000b00048c82 */ /* 0x000fe40008000000 */
[----:B------:R-:W-:Y:S02]  /*4ae0*/  @!UP0 USHF.R.U32.HI UR4, URZ, UR15, UR4 ;  /* 0x0000000fff048299 */ /* 0x000fe40008011604 */
[----:B------:R-:W-:Y:S02]  /*4af0*/  UIMAD UR9, UR40, UR9, UR6 ;  /* 0x00000009280972a4 */ /* 0x000fe4000f8e0206 */
[----:B------:R-:W-:Y:S04]  /*4b00*/  @!UP0 USEL UR4, UR5, UR4, !UP4 ;  /* 0x0000000405048287 */ /* 0x000fe8000e000000 */
[----:B------:R-:W-:Y:S02]  /*4b10*/  @!UP0 UIMAD UR9, UR8, UR9, UR4 ;  /* 0x00000009080982a4 */ /* 0x000fe4000f8e0204 */
[----:B------:R-:W-:Y:S02]  /*4b20*/  @!UP0 UIADD3 UR10, UPT, UPT, UR12, -UR4, URZ ;  /* 0x800000040c0a8290 */ /* 0x000fe4000fffe0ff */
[----:B------:R-:W-:Y:S02]  /*4b30*/  UIADD3 UR4, UPT, UPT, -UR5, URZ, URZ ;  /* 0x000000ff05047290 */ /* 0x000fe4000fffe1ff */
[----:B------:R-:W-:Y:S02]  /*4b40*/  UIADD3 UR8, UPT, UPT, -UR6, URZ, URZ ;  /* 0x000000ff06087290 */ /* 0x000fe4000fffe1ff */
[----:B------:R-:W-:Y:S02]  /*4b50*/  @!UP0 UIMAD UR6, UR10, UR40, UR5 ;  /* 0x000000280a0682a4 */ /* 0x000fe4000f8e0205 */
[----:B------:R-:W-:Y:S02]  /*4b60*/  UIMAD UR13, UR16, UR4, UR13 ;  /* 0x00000004100d72a4 */ /* 0x000fe4000f8e020d */
[----:B------:R-:W-:Y:S01]  /*4b70*/  UIMAD UR7, UR30, UR8, UR7 ;  /* 0x000000081e0772a4 */ /* 0x000fe2000f8e0207 */
[----:B------:R-:W-:Y:S02]  /*4b80*/  @!UP0 UMOV UR5, UR9 ;  /* 0x0000000900058c82 */ /* 0x000fe40008000000 */
[----:B------:R-:W-:Y:S02]  /*4b90*/  UIMAD UR13, UR5, UR16, UR13 ;  /* 0x00000010050d72a4 */ /* 0x000fe4000f8e020d */
[----:B------:R-:W-:Y:S11]  /*4ba0*/  UIMAD UR7, UR6, UR30, UR7 ;  /* 0x0000001e060772a4 */ /* 0x000ff6000f8e0207 */
[----:B------:R-:W-:Y:S01]  /*4bb0*/  @!UPT UIADD3 URZ, UPT, UPT, URZ, URZ, URZ ;  /* 0x000000fffffff290 */ /* 0x000fe2000fffe0ff */
.L_x_90:
[----:B------:R-:W2:Y:S01]  /*4bc0*/  @!UP2 LDCU.128 UR20, c[0x0][0xb10] ;  /* 0x00016200ff14a7ac */ /* 0x000ea20008000c00 */
[C---:B----4-:R-:W-:Y:S02]  /*4bd0*/  ISETP.NE.U32.AND P1, PT, R4.reuse, RZ, PT ;  /* 0x000000ff0400720c */ /* 0x050fe40003f25070 */
[----:B------:R-:W-:Y:S02]  /*4be0*/  ISETP.NE.U32.AND P0, PT, R4, RZ, PT ;  /* 0x000000ff0400720c */ /* 0x000fe40003f05070 */
[C---:B------:R-:W-:Y:S02]  /*4bf0*/  ISETP.NE.AND.EX P1, PT, R5.reuse, RZ, PT, P1 ;  /* 0x000000ff0500720c */ /* 0x040fe40003f25310 */
[----:B------:R-:W-:Y:S01]  /*4c00*/  ISETP.NE.AND.EX P0, PT, R5, RZ, PT, P0 ;  /* 0x000000ff0500720c */ /* 0x000fe20003f05300 */
[----:B------:R-:W3:Y:S01]  /*4c10*/  @!UP2 LDCU UR5, c[0x0][0xb0c] ;  /* 0x00016180ff05a7ac */ /* 0x000ee20008000800 */
[----:B------:R-:W-:Y:S01]  /*4c20*/  SHF.L.U32 R6, R15, 0x1f, RZ ;  /* 0x0000001f0f067819 */ /* 0x000fe200000006ff */
[----:B--2---:R-:W-:Y:S07]  /*4c30*/  UIMAD.WIDE.U32 UR8, UR13, UR20, URZ ;  /* 0x000000140d0872a5 */ /* 0x004fee000f8e00ff */
[----:B------:R-:W-:Y:S01]  /*4c40*/  @!UP2 UMOV UR4, UR9 ;  /* 0x000000090004ac82 */ /* 0x000fe20008000000 */
[----:B---3--:R-:W-:Y:S02]  /*4c50*/  @!UP2 UISETP.NE.AND UP0, UPT, UR5, 0x1, UPT ;  /* 0x000000010500a88c */ /* 0x008fe4000bf05270 */
[----:B------:R-:W-:Y:S02]  /*4c60*/  @!UP2 USHF.R.U32.HI UR4, URZ, UR21, UR4 ;  /* 0x00000015ff04a299 */ /* 0x000fe40008011604 */
[----:B------:R-:W-:Y:S02]  /*4c70*/  UIMAD.WIDE.U32 UR8, UR7, UR23, URZ ;  /* 0x00000017070872a5 */ /* 0x000fe4000f8e00ff */
[----:B------:R-:W-:Y:S02]  /*4c80*/  @!UP2 USEL UR10, UR13, UR4, !UP0 ;  /* 0x000000040d0aa287 */ /* 0x000fe4000c000000 */
[----:B------:R-:W-:Y:S03]  /*4c90*/  @!UP2 UISETP.NE.AND UP0, UPT, UR22, 0x1, UPT ;  /* 0x000000011600a88c */ /* 0x000fe6000bf05270 */
[----:B------:R-:W-:Y:S02]  /*4ca0*/  @!UP2 UMOV UR6, UR9 ;  /* 0x000000090006ac82 */ /* 0x000fe40008000000 */
[----:B------:R-:W2:Y:S02]  /*4cb0*/  @!UP2 LDCU UR4, c[0x0][0xb20] ;  /* 0x00016400ff04a7ac */ /* 0x000ea40008000800 */
[----:B--2---:R-:W-:Y:S04]  /*4cc0*/  @!UP2 USHF.R.U32.HI UR6, URZ, UR4, UR6 ;  /* 0x00000004ff06a299 */ /* 0x004fe80008011606 */
[----:B------:R-:W-:Y:S04]  /*4cd0*/  @!UP2 USEL UR6, UR7, UR6, !UP0 ;  /* 0x000000060706a287 */ /* 0x000fe8000c000000 */
[----:B------:R-:W-:Y:S02]  /*4ce0*/  @!UP2 UIADD3 UR4, UPT, UPT, -UR10, UR6, URZ ;  /* 0x000000060a04a290 */ /* 0x000fe4000fffe1ff */
[----:B------:R-:W-:Y:S02]  /*4cf0*/  @!UP2 UIADD3 UR6, UPT, UPT, UR10, -UR6, URZ ;  /* 0x800000060a06a290 */ /* 0x000fe4000fffe0ff */
[----:B------:R-:W-:Y:S02]  /*4d00*/  @!UP2 UIMAD UR13, UR4, UR5, UR13 ;  /* 0x00000005040da2a4 */ /* 0x000fe4000f8e020d */
[----:B------:R-:W-:Y:S01]  /*4d10*/  @!UP2 UIMAD UR7, UR6, UR22, UR7 ;  /* 0x000000160607a2a4 */ /* 0x000fe2000f8e0207 */
[----:B------:R-:W-:Y:S11]  /*4d20*/  BRA.U UP3, `(.L_x_91) ;  /* 0x0000000103107547 */ /* 0x000ff6000b800000 */
[----:B------:R-:W-:Y:S04]  /*4d30*/  MOV R7, UR34 ;  /* 0x0000002200077c02 */ /* 0x000fe80008000f00 */
[----:B------:R-:W-:Y:S04]  /*4d40*/  SHF.L.U32 R7, R7, 0x1f, RZ ;  /* 0x0000001f07077819 */ /* 0x000fe800000006ff */
[----:B------:R-:W2:Y:S02]  /*4d50*/  SYNCS.PHASECHK.TRANS64.TRYWAIT P2, [UR17+0x128], R7 ;  /* 0x00012807ff0075a7 */ /* 0x000ea40008041111 */
[----:B--2---:R-:W-:Y:S05]  /*4d60*/  @!P2 BRA `(.L_x_92) ;  /* 0x0000003400c8a947 */ /* 0x004fea0003800000 */
.L_x_91:
[----:B------:R-:W-:Y:S05]  /*4d70*/  @!P1 BRA `(.L_x_93) ;  /* 0x0000000000309947 */ /* 0x000fea0003800000 */
[----:B------:R-:W-:Y:S01]  /*4d80*/  ISETP.NE.U32.AND P1, PT, R2, RZ, PT ;  /* 0x000000ff0200720c */ /* 0x000fe20003f25070 */
[----:B------:R-:W2:Y:S01]  /*4d90*/  LDCU.64 UR4, c[0x0][0x358] ;  /* 0x00006b00ff0477ac */ /* 0x000ea20008000a00 */
[----:B------:R-:W-:Y:S02]  /*4da0*/  IMAD.MOV.U32 R147, RZ, RZ, 0x1 ;  /* 0x00000001ff937424 */ /* 0x000fe400078e00ff */
[----:B------:R-:W-:Y:S11]  /*4db0*/  ISETP.NE.AND.EX P1, PT, R3, RZ, PT, P1 ;  /* 0x000000ff0300720c */ /* 0x000ff60003f25310 */
[----:B------:R-:W-:Y:S02]  /*4dc0*/  @!UPT UIADD3 URZ, UPT, UPT, URZ, URZ, URZ ;  /* 0x000000fffffff290 */ /* 0x000fe4000fffe0ff */
[----:B------:R-:W3:Y:S01]  /*4dd0*/  @P1 LDC.64 R8, c[0x0][0x888] ;  /* 0x00022200ff081b82 */ /* 0x000ee20000000a00 */
[----:B-1----:R-:W-:Y:S04]  /*4de0*/  @P1 IMAD R0, R4, UR36, RZ ;  /* 0x0000002404001c24 */ /* 0x002fe8000f8e02ff */
[----:B---3--:R-:W-:Y:S04]  /*4df0*/  @P1 IMAD.WIDE R8, R0, 0x4, R8 ;  /* 0x0000000400081825 */ /* 0x008fe800078e0208 */
[----:B------:R-:W-:Y:S01]  /*4e00*/  HFMA2 R0, -RZ, RZ, 0, 5.9604644775390625e-08 ;  /* 0x00000001ff007431 */ /* 0x000fe200000001ff */
[----:B--2--5:R2:W5:Y:S04]  /*4e10*/  @P1 LDG.E R71, desc[UR4][R8.64] ;  /* 0x0000000408471981 */ /* 0x024568000c1e1900 */
[----:B------:R-:W-:Y:S01]  /*4e20*/  @!P1 PRMT R147, R0, 0x7610, R147 ;  /* 0x0000761000939816 */ /* 0x000fe20000000093 */
[----:B--2---:R-:W3:Y:S06]  /*4e30*/  @!P1 LDC R71, c[0x0][0x880] ;  /* 0x00022000ff479b82 */ /* 0x004eec0000000800 */
.L_x_93:
[----:B---3-5:R-:W-:Y:S01]  /*4e40*/  @!P0 ISETP.EQ.AND P1, PT, R71, RZ, PT ;  /* 0x000000ff4700820c */ /* 0x028fe20003f22270 */
[----:B------:R-:W-:Y:S01]  /*4e50*/  @!UPT UIADD3 URZ, UPT, UPT, URZ, URZ, URZ ;  /* 0x000000fffffff290 */ /* 0x000fe2000fffe0ff */
[----:B------:R-:W-:Y:S11]  /*4e60*/  @!P0 BRA `(.L_x_94) ;  /* 0x0000000000188947 */ /* 0x000ff60003800000 */
[----:B------:R-:W-:Y:S02]  /*4e70*/  LOP3.LUT P0, RZ, R147, 0xff, RZ, 0xc0, !PT ;  /* 0x000000ff93ff7812 */ /* 0x000fe4000780c0ff */
[----:B------:R-:W-:Y:S04]  /*4e80*/  ISETP.NE.U32.AND P1, PT, R2, RZ, PT ;  /* 0x000000ff0200720c */ /* 0x000fe80003f25070 */
[----:B------:R-:W-:Y:S04]  /*4e90*/  ISETP.NE.AND.EX P1, PT, R3, RZ, PT, P1 ;  /* 0x000000ff0300720c */ /* 0x000fe80003f25310 */
[----:B------:R-:W-:Y:S03]  /*4ea0*/  PLOP3.LUT P1, PT, P1, PT, PT, 0x8, 0x80 ;  /* 0x000000000080781c */ /* 0x000fe60000f2e170 */
[----:B------:R-:W-:Y:S11]  /*4eb0*/  @P0 ISETP.EQ.AND P1, PT, R71, RZ, PT ;  /* 0x000000ff4700020c */ /* 0x000ff60003f22270 */
[----:B------:R-:W-:Y:S02]  /*4ec0*/  @!UPT UIADD3 URZ, UPT, UPT, URZ, URZ, URZ ;  /* 0x000000fffffff290 */ /* 0x000fe4000fffe0ff */
.L_x_94:
[----:B------:R-:W2:Y:S01]  /*4ed0*/  SYNCS.PHASECHK.TRANS64.TRYWAIT P0, [UR17+0x118], R6 ;  /* 0x00011806ff0075a7 */ /* 0x000ea20008001111 */
[----:B------:R-:W-:Y:S02]  /*4ee0*/  ELECT P2, URZ, PT ;  /* 0x0000000000ff782f */ /* 0x000fe40003840000 */
[----:B------:R-:W-:Y:S01]  /*4ef0*/  IADD3 R14, PT, PT, R14, 0x1, RZ ;  /* 0x000000010e0e7810 */ /* 0x000fe20007ffe0ff */
[----:B--2---:R-:W-:Y:S10]  /*4f00*/  @!P0 BRA `(.L_x_95) ;  /* 0x0000003400788947 */ /* 0x004ff40003800000 */
.L_x_172:
[----:B------:R-:W-:Y:S01]  /*4f10*/  PLOP3.LUT P1, PT, P1, P2, PT, 0xf2, 0x2f ;  /* 0x00000000002f781c */ /* 0x000fe20000f25e72 */
[----:B------:R-:W-:Y:S01]  /*4f20*/  UMOV UR18, 0x0 ;  /* 0x0000000000127882 */ /* 0x000fe20000000000 */
[----:B------:R-:W-:Y:S01]  /*4f30*/  UMOV UR19, 0x10000000 ;  /* 0x1000000000137882 */ /* 0x000fe20000000000 */
[----:B------:R-:W-:Y:S01]  /*4f40*/  UMOV UR12, UR36 ;  /* 0x00000024000c7c82 */ /* 0x000fe20008000000 */
[----:B------:R-:W-:Y:S01]  /*4f50*/  LOP3.LUT R15, R15, 0x1, RZ, 0x3c, !PT ;  /* 0x000000010f0f7812 */ /* 0x000fe200078e3cff */
[----:B------:R-:W-:Y:S01]  /*4f60*/  UPLOP3.LUT UP3, UPT, UPT, UPT, UPT, 0x80, 0x8 ;  /* 0x000000000008789c */ /* 0x000fe20003f6f070 */
[----:B------:R-:W-:Y:S07]  /*4f70*/  UMOV UR36, UR24 ;  /* 0x0000001800247c82 */ /* 0x000fee0008000000 */
[----:B-1----:R-:W-:Y:S01]  /*4f80*/  @!P1 IADD3 R6, P0, PT, R16, 0x580, RZ ;  /* 0x0000058010069810 */ /* 0x002fe20007f1e0ff */
[----:B------:R-:W-:Y:S03]  /*4f90*/  VOTEU.ALL UP0, P1 ;  /* 0x0000000000ff7886 */ /* 0x000fe60000800000 */
[----:B------:R-:W-:Y:S01]  /*4fa0*/  @!P1 R2UR UR5, R6 ;  /* 0x00000000060592ca */ /* 0x000fe200000e0000 */
[----:B------:R-:W-:Y:S01]  /*4fb0*/  @!P1 IMAD.X R0, RZ, RZ, R17, P0 ;  /* 0x000000ffff009224 */ /* 0x000fe200000e0611 */
[----:B------:R-:W-:Y:S01]  /*4fc0*/  @!UP0 USHF.L.U32 UR10, UR45, 0x6, URZ ;  /* 0x000000062d0a8899 */ /* 0x000fe200080006ff */
[----:B------:R-:W-:Y:S01]  /*4fd0*/  ISETP.NE.AND P0, PT, R14, 0x2, PT ;  /* 0x000000020e00780c */ /* 0x000fe20003f05270 */
[----:B------:R-:W-:Y:S02]  /*4fe0*/  @!UP0 USHF.L.U32 UR11, UR46, 0x7, URZ ;  /* 0x000000072e0b8899 */ /* 0x000fe400080006ff */
[----:B------:R-:W-:Y:S01]  /*4ff0*/  @!P1 R2UR UR4, R0 ;  /* 0x00000000000492ca */ /* 0x000fe200000e0000 */
[----:B------:R-:W-:Y:S01]  /*5000*/  @!UP0 UIADD3 UR8, UPT, UPT, UR17, 0x200, URZ ;  /* 0x0000020011088890 */ /* 0x000fe2000fffe0ff */
[----:B------:R-:W-:Y:S01]  /*5010*/  SEL R0, RZ, 0x1, P0 ;  /* 0x00000001ff007807 */ /* 0x000fe20000000000 */
[----:B------:R-:W-:Y:S01]  /*5020*/  @!UP0 UIADD3 UR9, UPT, UPT, UR17, 0x110, URZ ;  /* 0x0000011011098890 */ /* 0x000fe2000fffe0ff */
[----:B------:R-:W-:Y:S01]  /*5030*/  SEL R14, R14, RZ, P0 ;  /* 0x000000ff0e0e7207 */ /* 0x000fe20000000000 */
[----:B------:R-:W-:Y:S01]  /*5040*/  VOTEU.ALL UP0, P1 ;  /* 0x0000000000ff7886 */ /* 0x000fe20000800000 */
[----:B------:R-:W-:Y:S01]  /*5050*/  LOP3.LUT R13, R13, R0, RZ, 0x3c, !PT ;  /* 0x000000000d0d7212 */ /* 0x000fe200078e3cff */
[----:B------:R-:W-:Y:S01]  /*5060*/  IMAD.U32 R6, RZ, RZ, UR5 ;  /* 0x00000005ff067e24 */ /* 0x000fe2000f8e00ff */
[----:B------:R-:W-:Y:S02]  /*5070*/  UIADD3 UR45, UPT, UPT, UR7, UR57, URZ ;  /* 0x00000039072d7290 */ /* 0x000fe4000fffe0ff */
[----:B------:R-:W-:Y:S03]  /*5080*/  UIADD3 UR46, UPT, UPT, UR13, UR60, URZ ;  /* 0x0000003c0d2e7290 */ /* 0x000fe6000fffe0ff */
[----:B------:R-:W-:Y:S01]  /*5090*/  IMAD.U32 R7, RZ, RZ, UR4 ;  /* 0x00000004ff077e24 */ /* 0x000fe2000f8e00ff */
[----:B------:R-:W-:Y:S04]  /*50a0*/  @!P1 R2UR UR4, R6 ;  /* 0x00000000060492ca */ /* 0x000fe800000e0000 */
[----:B------:R-:W-:Y:S11]  /*50b0*/  @!P1 R2UR UR5, R7 ;  /* 0x00000000070592ca */ /* 0x000ff600000e0000 */
[----:B------:R-:W-:Y:S02]  /*50c0*/  @!UPT UIADD3 URZ, UPT, UPT, URZ, URZ, URZ ;  /* 0x000000fffffff290 */ /* 0x000fe4000fffe0ff */
[----:B------:R2:W-:Y:S01]  /*50d0*/  @!UP0 UTMALDG.3D [UR8], [UR4], desc[UR18] ;  /* 0x00001208040085b4 */ /* 0x0005e20008011000 */
[----:B------:R2:W-:Y:S01]  /*50e0*/  @!P1 SYNCS.ARRIVE.TRANS64.RED.A0TR RZ, [UR17+0x110], R12 ;  /* 0x0001100cffff99a7 */ /* 0x0005e20008300411 */
[----:B------:R-:W-:Y:S01]  /*50f0*/  SYNCS.ARRIVE.TRANS64.RED.A1T0 RZ, [UR48], RZ ;  /* 0x000000ffffff79a7 */ /* 0x000fe20008100430 */
[----:B------:R-:W-:Y:S05]  /*5100*/  BRA.U UP1, `(.L_x_96) ;  /* 0xfffffff5018c7547 */ /* 0x000fea000b83ffff */
[----:B------:R-:W-:Y:S07]  /*5110*/  MOV R0, UR17 ;  /* 0x0000001100007c02 */ /* 0x000fee0008000f00 */
.L_x_97:
[----:B-1----:R-:W-:-:S04]  /*5120*/  SHF.L.U32 R2, R15, 0x1f, RZ ;  /* 0x0000001f0f027819 */ /* 0x002fc800000006ff */
[----:B------:R1:W3:Y:S03]  /*5130*/  SYNCS.PHASECHK.TRANS64.TRYWAIT P0, [R0+URZ+0x118], R2 ;  /* 0x00011802000075a7 */ /* 0x0002e600080011ff */
[----:B---3--:R-:W-:Y:S05]  /*5140*/  @!P0 NANOSLEEP.SYNCS 0x989680 ;  /* 0x009896800000895d */ /* 0x008fea0003900000 */
[----:B------:R-:W3:Y:S02]  /*5150*/  @!P0 SYNCS.PHASECHK.TRANS64 P0, [R0+URZ+0x118], R2 ;  /* 0x00011802000085a7 */ /* 0x000ee400080010ff */
[----:B--23--:R-:W-:Y:S05]  /*5160*/  @P0 EXIT ;  /* 0x000000000000094d */ /* 0x00cfea0003800000 */
[----:B------:R-:W-:Y:S05]  /*5170*/  BRA `(.L_x_97) ;  /* 0xfffffffc00e87947 */ /* 0x000fea000383ffff */
.L_x_88:
[----:B------:R-:W-:-:S06]  /*5180*/  UISETP.GE.AND UP0, UPT, UR22, 0x4, UPT ;  /* 0x000000041600788c */ /* 0x000fcc000bf06270 */
[----:B------:R-:W-:-:S13]  /*5190*/  PLOP3.LUT P0, PT, PT, PT, UP0, 0x80, 0x8 ;  /* 0x000000000008781c */ /* 0x000fda0003f0f008 */
[----:B------:R-:W-:Y:S05]  /*51a0*/  @!P0 EXIT ;  /* 0x000000000000894d */ /* 0x000fea0003800000 */
[----:B------:R-:W-:Y:S01]  /*51b0*/  BAR.SYNC.DEFER_BLOCKING 0x6, 0xa0 ;  /* 0x0182800000007b1d */ /* 0x000fe20000010000 */
[C---:B------:R-:W-:Y:S01]  /*51c0*/  IMAD.SHL.U32 R146, R142.reuse, 0x40, RZ ;  /* 0x000000408e927824 */ /* 0x040fe200078e00ff */
[C---:B------:R-:W-:Y:S01]  /*51d0*/  R2P PR, R142.reuse, 0x6 ;  /* 0x000000068e007804 */ /* 0x040fe20000000000 */
[C---:B------:R-:W-:Y:S01]  /*51e0*/  IMAD.SHL.U32 R4, R142.reuse, 0x8, RZ ;  /* 0x000000088e047824 */ /* 0x040fe200078e00ff */
[----:B------:R-:W-:Y:S01]  /*51f0*/  SHF.L.U32 R69, R142, 0x10, RZ ;  /* 0x000000108e457819 */ /* 0x000fe200000006ff */
[----:B------:R-:W-:Y:S01]  /*5200*/  IMAD.MOV.U32 R144, RZ, RZ, 0x20 ;  /* 0x00000020ff907424 */ /* 0x000fe200078e00ff */
[----:B------:R-:W-:Y:S02]  /*5210*/  UMOV UR44, 0x400 ;  /* 0x00000400002c7882 */ /* 0x000fe40000000000 */
[----:B------:R-:W1:Y:S01]  /*5220*/  LDC.64 R138, c[0x0][0x888] ;  /* 0x00022200ff8a7b82 */ /* 0x000e620000000a00 */
[----:B------:R-:W-:Y:S01]  /*5230*/  ULEA UR44, UR48, UR44, 0x18 ;  /* 0x0000002c302c7291 */ /* 0x000fe2000f8ec0ff */
[----:B------:R-:W-:Y:S01]  /*5240*/  LOP3.LUT R5, R146, 0x180, RZ, 0xc0, !PT ;  /* 0x0000018092057812 */ /* 0x000fe200078ec0ff */
[----:B------:R-:W-:Y:S01]  /*5250*/  IMAD.MOV.U32 R145, RZ, RZ, 0x10 ;  /* 0x00000010ff917424 */ /* 0x000fe200078e00ff */
[----:B------:R-:W-:Y:S01]  /*5260*/  SEL R144, R144, 0xffffffe0, !P2 ;  /* 0xffffffe090907807 */ /* 0x000fe20005000000 */
[----:B------:R-:W-:Y:S01]  /*5270*/  UIADD3 UR4, UPT, UPT, UR44, 0x2200, URZ ;  /* 0x000022002c047890 */ /* 0x000fe2000fffe0ff */
[----:B------:R-:W-:Y:S01]  /*5280*/  LOP3.LUT R4, R5, 0x30, R4, 0xf8, !PT ;  /* 0x0000003005047812 */ /* 0x000fe200078ef804 */
[----:B------:R-:W-:Y:S01]  /*5290*/  HFMA2 R149, -RZ, RZ, 0, 0 ;  /* 0x00000000ff957431 */ /* 0x000fe200000001ff */
[----:B------:R-:W2:Y:S01]  /*52a0*/  LDC.64 R140, c[0x0][0x890] ;  /* 0x00022400ff8c7b82 */ /* 0x000ea20000000a00 */
[----:B------:R-:W-:Y:S01]  /*52b0*/  SEL R145, R145, 0xfffffff0, !P1 ;  /* 0xfffffff091917807 */ /* 0x000fe20004800000 */
[----:B------:R-:W-:Y:S01]  /*52c0*/  IMAD.MOV.U32 R68, RZ, RZ, RZ ;  /* 0x000000ffff447224 */ /* 0x000fe200078e00ff */
[----:B------:R-:W-:Y:S01]  /*52d0*/  LOP3.LUT R146, R4, 0x1e40, R146, 0xf8, !PT ;  /* 0x00001e4004927812 */ /* 0x000fe200078ef892 */
[----:B------:R-:W-:Y:S01]  /*52e0*/  IMAD.MOV.U32 R152, RZ, RZ, RZ ;  /* 0x000000ffff987224 */ /* 0x000fe200078e00ff */
[----:B------:R-:W-:-:S02]  /*52f0*/  SHF.R.U32.HI R143, RZ, 0x4, R144 ;  /* 0x00000004ff8f7819 */ /* 0x000fc40000011690 */
[----:B------:R-:W-:Y:S02]  /*5300*/  CS2R R150, SRZ ;  /* 0x0000000000967805 */ /* 0x000fe4000001ff00 */
[----:B------:R-:W-:Y:S01]  /*5310*/  LOP3.LUT R69, R69, 0x600000, RZ, 0xc0, !PT ;  /* 0x0060000045457812 */ /* 0x000fe200078ec0ff */
[----:B------:R-:W3:Y:S01]  /*5320*/  LDC.64 R136, c[0x0][0x8b0] ;  /* 0x00022c00ff887b82 */ /* 0x000ee20000000a00 */
[----:B------:R-:W4:Y:S01]  /*5330*/  LDS R0, [UR44+0x1e0] ;  /* 0x0001e02cff007984 */ /* 0x000f220008000800 */
[----:B------:R-:W-:Y:S01]  /*5340*/  VIADD R4, R146, UR44 ;  /* 0x0000002c92047c36 */ /* 0x000fe20008000000 */
[----:B------:R-:W-:Y:S01]  /*5350*/  LEA.HI R143, R145, R143, RZ, 0x1c ;  /* 0x0000008f918f7211 */ /* 0x000fe200078fe0ff */
[----:B------:R-:W-:Y:S01]  /*5360*/  IMAD.U32 R153, RZ, RZ, UR4 ;  /* 0x00000004ff997e24 */ /* 0x000fe2000f8e00ff */
[----:B------:R-:W1:Y:S01]  /*5370*/  LDCU UR50, c[0x0][0x370] ;  /* 0x00006e00ff3277ac */ /* 0x000e620008000800 */
[--C-:B------:R-:W-:Y:S01]  /*5380*/  IMAD.IADD R144, R144, 0x1, R4.reuse ;  /* 0x0000000190907824 */ /* 0x100fe200078e0204 */
[----:B------:R-:W-:Y:S01]  /*5390*/  LEA R143, R143, R4, 0x4 ;  /* 0x000000048f8f7211 */ /* 0x000fe200078e20ff */
[----:B------:R-:W1:Y:S01]  /*53a0*/  LDC.64 R134, c[0x0][0x8a8] ;  /* 0x00022a00ff867b82 */ /* 0x000e620000000a00 */
[----:B------:R-:W-:Y:S01]  /*53b0*/  IMAD.IADD R145, R145, 0x1, R4 ;  /* 0x0000000191917824 */ /* 0x000fe200078e0204 */
[----:B------:R-:W1:Y:S01]  /*53c0*/  LDCU.64 UR62, c[0x0][0x348] ;  /* 0x00006900ff3e77ac */ /* 0x000e620008000a00 */
[----:B------:R-:W1:Y:S01]  /*53d0*/  LDCU UR41, c[0x0][0xb0c] ;  /* 0x00016180ff2977ac */ /* 0x000e620008000800 */
[----:B------:R-:W1:Y:S01]  /*53e0*/  LDCU UR39, c[0x0][0xb30] ;  /* 0x00016600ff2777ac */ /* 0x000e620008000800 */
[----:B------:R-:W1:Y:S01]  /*53f0*/  LDCU.64 UR58, c[0x0][0x888] ;  /* 0x00011100ff3a77ac */ /* 0x000e620008000a00 */
[----:B------:R-:W1:Y:S01]  /*5400*/  LDCU.64 UR42, c[0x0][0xb28] ;  /* 0x00016500ff2a77ac */ /* 0x000e620008000a00 */
[----:B------:R-:W1:Y:S01]  /*5410*/  LDCU.128 UR52, c[0x0][0xb10] ;  /* 0x00016200ff3477ac */ /* 0x000e620008000c00 */
[----:B------:R-:W1:Y:S01]  /*5420*/  LDCU UR49, c[0x0][0x374] ;  /* 0x00006e80ff3177ac */ /* 0x000e620008000800 */
[----:B------:R-:W-:Y:S01]  /*5430*/  UIADD3 UR56, UPT, UPT, UR44, 0x200, URZ ;  /* 0x000002002c387890 */ /* 0x000fe2000fffe0ff */
[----:B--2-4-:R-:W-:-:S11]  /*5440*/  IMAD.IADD R69, R0, 0x1, R69 ;  /* 0x0000000100457824 */ /* 0x014fd600078e0245 */
.L_x_115:
[----:B------:R-:W-:Y:S02]  /*5450*/  LEA R3, R149, UR44, 0x3 ;  /* 0x0000002c95037c11 */ /* 0x000fe4000f8e18ff */
[----:B------:R-:W-:Y:S02]  /*5460*/  SHF.L.U32 R0, R151, 0x1f, RZ ;  /* 0x0000001f97007819 */ /* 0x000fe400000006ff */
[----:B------:R-:W-:Y:S02]  /*5470*/  LEA R4, R149, UR44, 0x4 ;  /* 0x0000002c95047c11 */ /* 0x000fe4000f8e20ff */
[----:B--2---:R-:W2:Y:S02]  /*5480*/  SYNCS.PHASECHK.TRANS64.TRYWAIT P0, [R3+URZ+0x130], R0 ;  /* 0x00013000030075a7 */ /* 0x004ea400080011ff */
[----:B-12---:R-:W-:Y:S05]  /*5490*/  @!P0 BRA `(.L_x_98) ;  /* 0x00000030002c8947 */ /* 0x006fea0003800000 */
.L_x_173:
[----:B------:R-:W4:Y:S01]  /*54a0*/  LDS.128 R4, [R4+0x1c0] ;  /* 0x0001c00004047984 */ /* 0x000f220000000c00 */
[----:B------:R-:W-:Y:S01]  /*54b0*/  UISETP.GE.AND UP0, UPT, UR40, 0x1, UPT ;  /* 0x000000012800788c */ /* 0x000fe2000bf06270 */
[----:B------:R-:W-:Y:S01]  /*54c0*/  @!PT LDS RZ, [RZ] ;  /* 0x00000000fffff984 */ /* 0x000fe20000000800 */
[----:B------:R-:W-:Y:S01]  /*54d0*/  @!PT LDS RZ, [RZ] ;  /* 0x00000000fffff984 */ /* 0x000fe20000000800 */
[----:B------:R-:W-:Y:S01]  /*54e0*/  @!PT LDS RZ, [RZ] ;  /* 0x00000000fffff984 */ /* 0x000fe20000000800 */
[----:B------:R-:W-:Y:S01]  /*54f0*/  @!PT LDS RZ, [RZ] ;  /* 0x00000000fffff984 */ /* 0x000fe20000000800 */
[----:B------:R1:W-:Y:S06]  /*5500*/  MEMBAR.ALL.CTA ;  /* 0x0000000000007992 */ /* 0x0003ec0000008000 */
[----:B-1----:R-:W1:Y:S01]  /*5510*/  FENCE.VIEW.ASYNC.S ;  /* 0x00000000000073c6 */ /* 0x002e620000000000 */
[----:B----4-:R-:W-:Y:S11]  /*5520*/  LOP3.LUT P0, RZ, R6, 0x1, RZ, 0xc0, !PT ;  /* 0x0000000106ff7812 */ /* 0x010ff6000780c0ff */
[----:B------:R-:W-:Y:S02]  /*5530*/  @!UPT UIADD3 URZ, UPT, UPT, URZ, URZ, URZ ;  /* 0x000000fffffff290 */ /* 0x000fe4000fffe0ff */
[----:B-1----:R-:W-:Y:S01]  /*5540*/  VOTEU.ANY UP1, P0 ;  /* 0x0000000000ff7886 */ /* 0x002fe20000020100 */
[----:B------:R-:W-:Y:S01]  /*5550*/  PLOP3.LUT P0, PT, PT, PT, UP1, 0x80, 0x8 ;  /* 0x000000000008781c */ /* 0x000fe20003f0f018 */
[----:B------:R-:W-:Y:S11]  /*5560*/  UP2UR UR47, UPR, URZ, 0x2 ;  /* 0x00000002ff2f7883 */ /* 0x000ff60008000000 */
[----:B------:R-:W-:Y:S01]  /*5570*/  @!UPT UIADD3 URZ, UPT, UPT, URZ, URZ, URZ ;  /* 0x000000fffffff290 */ /* 0x000fe2000fffe0ff */
        /* <DEDUP_REMOVED lines=13> */
[----:B------:R-:W2:Y:S01]  /*5650*/  LDCU UR12, c[0x0][0xb20] ;  /* 0x00016400ff0c77ac */ /* 0x000ea20008000800 */
[----:B------:R-:W-:Y:S02]  /*5660*/  UIMAD.WIDE.U32 UR4, UR49, UR55, URZ ;  /* 0x00000037310472a5 */ /* 0x000fe4000f8e00ff */
[----:B------:R-:W-:Y:S02]  /*5670*/  UIMAD.WIDE.U32 UR6, UR50, UR52, URZ ;  /* 0x00000034320672a5 */ /* 0x000fe4000f8e00ff */
[----:B------:R-:W-:Y:S02]  /*5680*/  UISETP.NE.AND UP0, UPT, UR54, 0x1, UPT ;  /* 0x000000013600788c */ /* 0x000fe4000bf05270 */
[----:B------:R-:W-:Y:S02]  /*5690*/  UIMAD.WIDE.U32 UR8, UR37, UR55, URZ ;  /* 0x00000037250872a5 */ /* 0x000fe4000f8e00ff */
[----:B------:R-:W-:Y:S02]  /*56a0*/  UIMAD.WIDE.U32 UR10, UR38, UR52, URZ ;  /* 0x00000034260a72a5 */ /* 0x000fe4000f8e00ff */
[----:B------:R-:W-:Y:S02]  /*56b0*/  UISETP.NE.AND UP1, UPT, UR41, 0x1, UPT ;  /* 0x000000012900788c */ /* 0x000fe4000bf25270 */
[----:B------:R-:W-:Y:S01]  /*56c0*/  UISETP.NE.AND UP2, UPT, UR40, 0x1, UPT ;  /* 0x000000012800788c */ /* 0x000fe2000bf45270 */
[----:B------:R-:W-:Y:S02]  /*56d0*/  UMOV UR4, UR5 ;  /* 0x0000000500047c82 */ /* 0x000fe40008000000 */
[----:B--2---:R-:W-:Y:S03]  /*56e0*/  USHF.R.U32.HI UR5, URZ, UR12, UR4 ;  /* 0x0000000cff057299 */ /* 0x004fe60008011604 */
[----:B------:R-:W-:Y:S02]  /*56f0*/  UMOV UR4, UR7 ;  /* 0x0000000700047c82 */ /* 0x000fe40008000000 */
[----:B------:R-:W-:Y:S02]  /*5700*/  USHF.R.U32.HI UR7, URZ, UR53, UR4 ;  /* 0x00000035ff077299 */ /* 0x000fe40008011604 */
[----:B------:R-:W-:Y:S02]  /*5710*/  USEL UR4, UR49, UR5, !UP0 ;  /* 0x0000000531047287 */ /* 0x000fe4000c000000 */
[----:B------:R-:W-:Y:S01]  /*5720*/  USEL UR7, UR50, UR7, !UP1 ;  /* 0x0000000732077287 */ /* 0x000fe2000c800000 */
[----:B------:R-:W-:Y:S01]  /*5730*/  UMOV UR5, UR9 ;  /* 0x0000000900057c82 */ /* 0x000fe20008000000 */
[----:B------:R-:W-:Y:S02]  /*5740*/  UIMAD.WIDE.U32 UR8, UR4, UR42, URZ ;  /* 0x0000002a040872a5 */ /* 0x000fe4000f8e00ff */
[----:B------:R-:W-:Y:S03]  /*5750*/  USHF.R.U32.HI UR6, URZ, UR12, UR5 ;  /* 0x0000000cff067299 */ /* 0x000fe60008011605 */
[----:B------:R-:W-:Y:S01]  /*5760*/  UMOV UR5, UR11 ;  /* 0x0000000b00057c82 */ /* 0x000fe20008000000 */
[----:B------:R-:W-:Y:S02]  /*5770*/  UIMAD.WIDE.U32 UR10, UR7, UR42, URZ ;  /* 0x0000002a070a72a5 */ /* 0x000fe4000f8e00ff */
[----:B------:R-:W-:Y:S02]  /*5780*/  USHF.R.U32.HI UR12, URZ, UR53, UR5 ;  /* 0x00000035ff0c7299 */ /* 0x000fe40008011605 */
[----:B------:R-:W-:Y:S01]  /*5790*/  USEL UR6, UR37, UR6, !UP0 ;  /* 0x0000000625067287 */ /* 0x000fe2000c000000 */
[----:B------:R-:W-:Y:S02]  /*57a0*/  UMOV UR5, UR9 ;  /* 0x0000000900057c82 */ /* 0x000fe40008000000 */
[----:B------:R-:W-:Y:S01]  /*57b0*/  UMOV UR10, UR11 ;  /* 0x0000000b000a7c82 */ /* 0x000fe20008000000 */
[----:B------:R-:W-:Y:S02]  /*57c0*/  @UP2 USHF.R.U32.HI UR4, URZ, UR43, UR5 ;  /* 0x0000002bff042299 */ /* 0x000fe40008011605 */
[----:B------:R-:W-:Y:S02]  /*57d0*/  @UP2 USHF.R.U32.HI UR7, URZ, UR43, UR10 ;  /* 0x0000002bff072299 */ /* 0x000fe4000801160a */
[----:B------:R-:W-:Y:S02]  /*57e0*/  UIMAD UR4, UR40, UR4, URZ ;  /* 0x00000004280472a4 */ /* 0x000fe4000f8e02ff */
[----:B------:R-:W-:Y:S02]  /*57f0*/  UIMAD.WIDE.U32 UR10, UR6, UR42, URZ ;  /* 0x0000002a060a72a5 */ /* 0x000fe4000f8e00ff */
[----:B------:R-:W-:Y:S02]  /*5800*/  USEL UR5, UR38, UR12, !UP1 ;  /* 0x0000000c26057287 */ /* 0x000fe4000c800000 */
[----:B------:R-:W-:Y:S02]  /*5810*/  UIMAD UR8, UR40, UR7, URZ ;  /* 0x00000007280872a4 */ /* 0x000fe4000f8e02ff */
[----:B------:R-:W-:Y:S03]  /*5820*/  UISETP.GE.AND UP0, UPT, UR6, UR4, UPT ;  /* 0x000000040600728c */ /* 0x000fe6000bf06270 */
[----:B------:R-:W-:Y:S01]  /*5830*/  UMOV UR4, UR11 ;  /* 0x0000000b00047c82 */ /* 0x000fe20008000000 */
[----:B------:R-:W-:Y:S02]  /*5840*/  UISETP.GE.OR UP0, UPT, UR5, UR8, UP0 ;  /* 0x000000080500728c */ /* 0x000fe40008706670 */
[----:B------:R-:W-:Y:S02]  /*5850*/  USHF.R.U32.HI UR4, URZ, UR43, UR4 ;  /* 0x0000002bff047299 */ /* 0x000fe40008011604 */
[----:B------:R-:W-:Y:S02]  /*5860*/  UIMAD.WIDE.U32 UR8, UR5, UR42, URZ ;  /* 0x0000002a050872a5 */ /* 0x000fe4000f8e00ff */
[----:B------:R-:W-:Y:S02]  /*5870*/  USEL UR11, UR6, UR4, !UP2 ;  /* 0x00000004060b7287 */ /* 0x000fe4000d000000 */
[----:B------:R-:W-:Y:S02]  /*5880*/  UIADD3 UR8, UPT, UPT, -UR5, URZ, URZ ;  /* 0x000000ff05087290 */ /* 0x000fe4000fffe1ff */
[----:B------:R-:W-:Y:S01]  /*5890*/  UIADD3 UR10, UPT, UPT, -UR11, URZ, URZ ;  /* 0x000000ff0b0a7290 */ /* 0x000fe2000fffe1ff */
[----:B------:R-:W-:Y:S01]  /*58a0*/  @!UP0 UMOV UR4, UR9 ;  /* 0x0000000900048c82 */ /* 0x000fe20008000000 */
[----:B------:R-:W-:Y:S02]  /*58b0*/  UIADD3 UR9, UPT, UPT, -UR6, URZ, URZ ;  /* 0x000000ff06097290 */ /* 0x000fe4000fffe1ff */
[----:B------:R-:W-:Y:S02]  /*58c0*/  @!UP0 USHF.R.U32.HI UR4, URZ, UR43, UR4 ;  /* 0x0000002bff048299 */ /* 0x000fe40008011604 */
[----:B------:R-:W-:Y:S02]  /*58d0*/  UIMAD UR10, UR40, UR10, UR6 ;  /* 0x0000000a280a72a4 */ /* 0x000fe4000f8e0206 */
[----:B------:R-:W-:Y:S04]  /*58e0*/  @!UP0 USEL UR4, UR5, UR4, !UP2 ;  /* 0x0000000405048287 */ /* 0x000fe8000d000000 */
[----:B------:R-:W-:Y:S02]  /*58f0*/  @!UP0 UIMAD UR10, UR7, UR10, UR4 ;  /* 0x0000000a070a82a4 */ /* 0x000fe4000f8e0204 */
[----:B------:R-:W-:Y:S02]  /*5900*/  @!UP0 UIADD3 UR11, UPT, UPT, UR11, -UR4, URZ ;  /* 0x800000040b0b8290 */ /* 0x000fe4000fffe0ff */
[----:B------:R-:W-:Y:S02]  /*5910*/  UIMAD UR7, UR41, UR8, UR38 ;  /* 0x00000008290772a4 */ /* 0x000fe4000f8e0226 */
[----:B------:R-:W-:Y:S02]  /*5920*/  @!UP0 UIMAD UR6, UR11, UR40, UR5 ;  /* 0x000000280b0682a4 */ /* 0x000fe4000f8e0205 */
[----:B------:R-:W-:Y:S01]  /*5930*/  UIMAD UR4, UR54, UR9, UR37 ;  /* 0x00000009360472a4 */ /* 0x000fe2000f8e0225 */
[----:B------:R-:W-:Y:S02]  /*5940*/  @!UP0 UMOV UR5, UR10 ;  /* 0x0000000a00058c82 */ /* 0x000fe40008000000 */
[----:B------:R-:W-:Y:S02]  /*5950*/  UIMAD UR38, UR5, UR41, UR7 ;  /* 0x00000029052672a4 */ /* 0x000fe4000f8e0207 */
[----:B------:R-:W-:Y:S11]  /*5960*/  UIMAD UR37, UR6, UR54, UR4 ;  /* 0x00000036062572a4 */ /* 0x000ff6000f8e0204 */
[----:B------:R-:W-:Y:S01]  /*5970*/  @!UPT UIADD3 URZ, UPT, UPT, URZ, URZ, URZ ;  /* 0x000000fffffff290 */ /* 0x000fe2000fffe0ff */
.L_x_99:
[----:B------:R-:W-:Y:S01]  /*5980*/  UISETP.NE.AND UP0, UPT, UR39, 0x1, UPT ;  /* 0x000000012700788c */ /* 0x000fe2000bf05270 */
[----:B------:R-:W-:Y:S10]  /*5990*/  IADD3 R149, PT, PT, R149, 0x1, RZ ;  /* 0x0000000195957810 */ /* 0x000ff40007ffe0ff */
[----:B------:R-:W2:Y:S01]  /*59a0*/  @!UP0 LDCU.128 UR12, c[0x0][0xb10] ;  /* 0x00016200ff0c87ac */ /* 0x000ea20008000c00 */
[----:B------:R-:W4:Y:S01]  /*59b0*/  @!UP0 LDCU UR5, c[0x0][0xb0c] ;  /* 0x00016180ff0587ac */ /* 0x000f220008000800 */
[----:B------:R-:W3:Y:S01]  /*59c0*/  @!UP0 LDCU UR10, c[0x0][0xb20] ;  /* 0x00016400ff0a87ac */ /* 0x000ee20008000800 */
[----:B--2---:R-:W-:Y:S02]  /*59d0*/  UIMAD.WIDE.U32 UR8, UR38, UR12, URZ ;  /* 0x0000000c260872a5 */ /* 0x004fe4000f8e00ff */
[----:B------:R-:W-:Y:S02]  /*59e0*/  UIMAD.WIDE.U32 UR6, UR37, UR15, URZ ;  /* 0x0000000f250672a5 */ /* 0x000fe4000f8e00ff */
[----:B------:R-:W-:Y:S03]  /*59f0*/  @!UP0 UISETP.NE.AND UP1, UPT, UR14, 0x1, UPT ;  /* 0x000000010e00888c */ /* 0x000fe6000bf25270 */
[----:B------:R-:W-:Y:S01]  /*5a00*/  @!UP0 UMOV UR4, UR9 ;  /* 0x0000000900048c82 */ /* 0x000fe20008000000 */
[----:B----4-:R-:W-:Y:S02]  /*5a10*/  @!UP0 UISETP.NE.AND UP2, UPT, UR5, 0x1, UPT ;  /* 0x000000010500888c */ /* 0x010fe4000bf45270 */
[----:B------:R-:W-:Y:S01]  /*5a20*/  @!UP0 USHF.R.U32.HI UR4, URZ, UR13, UR4 ;  /* 0x0000000dff048299 */ /* 0x000fe20008011604 */
[----:B------:R-:W-:Y:S02]  /*5a30*/  @!UP0 UMOV UR6, UR7 ;  /* 0x0000000700068c82 */ /* 0x000fe40008000000 */
[----:B---3--:R-:W-:Y:S02]  /*5a40*/  @!UP0 USHF.R.U32.HI UR6, URZ, UR10, UR6 ;  /* 0x0000000aff068299 */ /* 0x008fe40008011606 */
[----:B------:R-:W-:Y:S02]  /*5a50*/  @!UP0 USEL UR7, UR38, UR4, !UP2 ;  /* 0x0000000426078287 */ /* 0x000fe4000d000000 */
[----:B------:R-:W-:Y:S04]  /*5a60*/  @!UP0 USEL UR6, UR37, UR6, !UP1 ;  /* 0x0000000625068287 */ /* 0x000fe8000c800000 */
[----:B------:R-:W-:Y:S02]  /*5a70*/  @!UP0 UIADD3 UR4, UPT, UPT, -UR7, UR6, URZ ;  /* 0x0000000607048290 */ /* 0x000fe4000fffe1ff */
[----:B------:R-:W-:Y:S02]  /*5a80*/  @!UP0 UIADD3 UR6, UPT, UPT, UR7, -UR6, URZ ;  /* 0x8000000607068290 */ /* 0x000fe4000fffe0ff */
[----:B------:R-:W-:Y:S02]  /*5a90*/  @!UP0 UIMAD UR38, UR4, UR5, UR38 ;  /* 0x00000005042682a4 */ /* 0x000fe4000f8e0226 */
[----:B------:R-:W-:Y:S02]  /*5aa0*/  @!UP0 UIMAD UR37, UR6, UR14, UR37 ;  /* 0x0000000e062582a4 */ /* 0x000fe4000f8e0225 */
[----:B------:R-:W-:Y:S09]  /*5ab0*/  ULOP3.LUT UP0, URZ, UR56, 0x1b0, URZ, 0xc0, !UPT ;  /* 0x000001b038ff7892 */ /* 0x000ff2000f80c0ff */
[----:B------:R-:W-:Y:S05]  /*5ac0*/  BRA.U !UP0, `(.L_x_100) ;  /* 0x0000000108407547 */ /* 0x000fea000b800000 */
[----:B------:R-:W2:Y:S01]  /*5ad0*/  LDCU.64 UR8, c[0x4][0x80] ;  /* 0x01001000ff0877ac */ /* 0x000ea20008000a00 */
[----:B------:R-:W-:Y:S01]  /*5ae0*/  MOV R3, 0x0 ;  /* 0x0000000000037802 */ /* 0x000fe20000000f00 */
[----:B------:R-:W-:Y:S02]  /*5af0*/  HFMA2 R12, -RZ, RZ, 0, 5.9604644775390625e-08 ;  /* 0x00000001ff0c7431 */ /* 0x000fe400000001ff */
[----:B------:R-:W-:Y:S02]  /*5b00*/  IMAD.MOV.U32 R8, RZ, RZ, 0x70 ;  /* 0x00000070ff087424 */ /* 0x000fe400078e00ff */
[----:B------:R-:W-:Y:S01]  /*5b10*/  IMAD.MOV.U32 R13, RZ, RZ, RZ ;  /* 0x000000ffff0d7224 */ /* 0x000fe200078e00ff */
[----:B------:R-:W3:Y:S01]  /*5b20*/  LDCU.64 UR6, c[0x4][0x88] ;  /* 0x01001100ff0677ac */ /* 0x000ee20008000a00 */
[----:B------:R-:W4:Y:S01]  /*5b30*/  LDC.64 R2, c[0x4][R3] ;  /* 0x0100000003027b82 */ /* 0x000f220000000a00 */
[----:B------:R-:W1:Y:S01]  /*5b40*/  LDCU.64 UR4, c[0x4][0x8] ;  /* 0x01000100ff0477ac */ /* 0x000e620008000a00 */
[----:B--2---:R-:W-:Y:S01]  /*5b50*/  MOV R5, UR9 ;  /* 0x0000000900057c02 */ /* 0x004fe20008000f00 */
[----:B------:R-:W-:Y:S01]  /*5b60*/  IMAD.U32 R4, RZ, RZ, UR8 ;  /* 0x00000008ff047e24 */ /* 0x000fe2000f8e00ff */
[----:B---3--:R-:W-:Y:S01]  /*5b70*/  MOV R7, UR7 ;  /* 0x0000000700077c02 */ /* 0x008fe20008000f00 */
[----:B------:R-:W-:Y:S01]  /*5b80*/  IMAD.U32 R6, RZ, RZ, UR6 ;  /* 0x00000006ff067e24 */ /* 0x000fe2000f8e00ff */
[----:B-1----:R-:W-:Y:S01]  /*5b90*/  MOV R11, UR5 ;  /* 0x00000005000b7c02 */ /* 0x002fe20008000f00 */
[----:B------:R-:W-:Y:S02]  /*5ba0*/  IMAD.U32 R10, RZ, RZ, UR4 ;  /* 0x00000004ff0a7e24 */ /* 0x000fe4000f8e00ff */
[----:B------:R-:W-:Y:S07]  /*5bb0*/  LEPC R20, `(.L_x_100) ;  /* 0x000000001014794e */ /* 0x000fee0000000000 */
[----:B----45:R-:W-:Y:S05]  /*5bc0*/  CALL.ABS.NOINC R2 ;  /* 0x0000000002007343 */ /* 0x030fea0003c00000 */
.L_x_100:
[----:B------:R-:W-:Y:S01]  /*5bd0*/  LOP3.LUT P0, RZ, R153, 0x1b0, RZ, 0xc0, !PT ;  /* 0x000001b099ff7812 */ /* 0x000fe2000780c0ff */
[----:B------:R-:W-:Y:S11]  /*5be0*/  BSSY.RECONVERGENT B6, `(.L_x_101) ;  /* 0x0000013000067945 */ /* 0x000ff60003800200 */
[----:B------:R-:W-:Y:S01]  /*5bf0*/  @!UPT UIADD3 URZ, UPT, UPT, URZ, URZ, URZ ;  /* 0x000000fffffff290 */ /* 0x000fe2000fffe0ff */
[----:B------:R-:W-:Y:S05]  /*5c00*/  @!P0 BRA `(.L_x_102) ;  /* 0x0000000000408947 */ /* 0x000fea0003800000 */
        /* <DEDUP_REMOVED lines=16> */
.L_x_102:
[----:B------:R-:W-:Y:S05]  /*5d10*/  BSYNC.RECONVERGENT B6 ;  /* 0x0000000000067941 */ /* 0x000fea0003800200 */
.L_x_101:
[----:B------:R-:W-:Y:S01]  /*5d20*/  ISETP.NE.U32.AND P3, PT, R140, RZ, PT ;  /* 0x000000ff8c00720c */ /* 0x000fe20003f65070 */
[----:B------:R-:W-:Y:S01]  /*5d30*/  UISETP.NE.AND UP1, UPT, UR61, URZ, UPT ;  /* 0x000000ff3d00728c */ /* 0x000fe2000bf25270 */
[----:B------:R-:W-:Y:S02]  /*5d40*/  ISETP.NE.U32.AND P4, PT, R136, RZ, PT ;  /* 0x000000ff8800720c */ /* 0x000fe40003f85070 */
[----:B------:R-:W-:Y:S02]  /*5d50*/  ISETP.NE.AND.EX P3, PT, R141, RZ, PT, P3 ;  /* 0x000000ff8d00720c */ /* 0x000fe40003f65330 */
[----:B------:R-:W-:Y:S02]  /*5d60*/  PLOP3.LUT P1, PT, PT, PT, PT, 0x8, 0x80 ;  /* 0x000000000080781c */ /* 0x000fe40003f2e170 */
[----:B------:R-:W-:Y:S02]  /*5d70*/  PLOP3.LUT P0, PT, PT, PT, UP1, 0x80, 0x8 ;  /* 0x000000000008781c */ /* 0x000fe40003f0f018 */
[----:B------:R-:W-:Y:S02]  /*5d80*/  ISETP.NE.AND.EX P4, PT, R137, RZ, PT, P4 ;  /* 0x000000ff8900720c */ /* 0x000fe40003f85340 */
[----:B------:R-:W2:Y:S09]  /*5d90*/  @UP1 LDCU.64 UR4, c[0x0][0x888] ;  /* 0x00011100ff0417ac */ /* 0x000eb20008000a00 */
[----:B------:R-:W-:Y:S01]  /*5da0*/  @P0 PLOP3.LUT P1, PT, P3, PT, PT, 0x80, 0x8 ;  /* 0x000000000008081c */ /* 0x000fe20001f2f070 */
[----:B--2---:R-:W-:Y:S04]  /*5db0*/  @UP1 UISETP.NE.U32.AND UP0, UPT, UR4, URZ, UPT ;  /* 0x000000ff0400128c */ /* 0x004fe8000bf05070 */
[----:B------:R-:W-:Y:S04]  /*5dc0*/  @UP1 UISETP.NE.AND.EX UP0, UPT, UR5, URZ, UPT, UP0 ;  /* 0x000000ff0500128c */ /* 0x000fe8000bf05300 */
[----:B------:R-:W-:Y:S01]  /*5dd0*/  @UP1 USEL UR4, URZ, 0xffffffff, UP0 ;  /* 0xffffffffff041887 */ /* 0x000fe20008000000 */
[----:B------:R-:W-:Y:S11]  /*5de0*/  @!P3 BRA `(.L_x_103) ;  /* 0x000000000030b947 */ /* 0x000ff60003800000 */
        /* <DEDUP_REMOVED lines=12> */
.L_x_103:
[----:B------:R-:W-:Y:S05]  /*5eb0*/  @!P4 BRA `(.L_x_104) ;  /* 0x000000000024c947 */ /* 0x000fea0003800000 */
[----:B------:R-:W-:Y:S01]  /*5ec0*/  ISETP.NE.U32.AND P2, PT, R134, RZ, PT ;  /* 0x000000ff8600720c */ /* 0x000fe20003f45070 */
[----:B------:R-:W2:Y:S03]  /*5ed0*/  LDCU.64 UR6, c[0x0][0x358] ;  /* 0x00006b00ff0677ac */ /* 0x000ea60008000a00 */
[----:B------:R-:W-:Y:S11]  /*5ee0*/  ISETP.NE.AND.EX P2, PT, R135, RZ, PT, P2 ;  /* 0x000000ff8700720c */ /* 0x000ff60003f45320 */
[----:B------:R-:W-:Y:S02]  /*5ef0*/  @!UPT UIADD3 URZ, UPT, UPT, URZ, URZ, URZ ;  /* 0x000000fffffff290 */ /* 0x000fe4000fffe0ff */
[----:B------:R-:W4:Y:S01]  /*5f00*/  @P2 LDC.64 R2, c[0x0][0x8a8] ;  /* 0x00022a00ff022b82 */ /* 0x000f220000000a00 */
[----:B-1----:R-:W-:Y:S04]  /*5f10*/  @P2 IMAD R0, R136, UR36, RZ ;  /* 0x0000002488002c24 */ /* 0x002fe8000f8e02ff */
[----:B----4-:R-:W-:Y:S05]  /*5f20*/  @P2 IMAD.WIDE R2, R0, 0x4, R2 ;  /* 0x0000000400022825 */ /* 0x010fea00078e0202 */
[----:B--2--5:R2:W5:Y:S02]  /*5f30*/  @P2 LDG.E R70, desc[UR6][R2.64] ;  /* 0x0000000602462981 */ /* 0x024564000c1e1900 */
[----:B--2---:R-:W4:Y:S02]  /*5f40*/  @!P2 LDC R70, c[0x0][0x8a0] ;  /* 0x00022800ff46ab82 */ /* 0x004f240000000800 */
.L_x_104:
[----:B---3-5:R-:W-:Y:S01]  /*5f50*/  @P0 ISETP.NE.AND P4, PT, R71, RZ, PT ;  /* 0x000000ff4700020c */ /* 0x028fe20003f85270 */
[----:B-1----:R-:W-:Y:S01]  /*5f60*/  IMAD.U32 R0, RZ, RZ, UR4 ;  /* 0x00000004ff007e24 */ /* 0x002fe2000f8e00ff */
[----:B------:R-:W-:Y:S01]  /*5f70*/  @P0 LOP3.LUT P2, RZ, R147, 0xff, RZ, 0xc0, !PT ;  /* 0x000000ff93ff0812 */ /* 0x000fe2000784c0ff */
[----:B------:R-:W-:Y:S01]  /*5f80*/  BSSY B1, `(.L_x_105) ;  /* 0x000003d000017945 */ /* 0x000fe20003800000 */
[----:B------:R-:W-:Y:S02]  /*5f90*/  @P0 SEL R2, RZ, 0xffffffff, P4 ;  /* 0xffffffffff020807 */ /* 0x000fe40002000000 */
[----:B------:R-:W-:Y:S02]  /*5fa0*/  CS2R R90, SRZ ;  /* 0x00000000005a7805 */ /* 0x000fe4000001ff00 */
[----:B------:R-:W-:Y:S02]  /*5fb0*/  LEA R22, R68, UR44, 0x3 ;  /* 0x0000002c44167c11 */ /* 0x000fe4000f8e18ff */
[----:B------:R-:W-:Y:S02]  /*5fc0*/  CS2R R88, SRZ ;  /* 0x0000000000587805 */ /* 0x000fe4000001ff00 */
[----:B------:R-:W-:Y:S02]  /*5fd0*/  @P1 SEL R2, R0, R2, !P2 ;  /* 0x0000000200021207 */ /* 0x000fe40005000000 */
[----:B------:R-:W-:Y:S02]  /*5fe0*/  CS2R R86, SRZ ;  /* 0x0000000000567805 */ /* 0x000fe4000001ff00 */
[----:B------:R-:W-:Y:S02]  /*5ff0*/  SHF.L.U32 R4, R152, 0x1f, RZ ;  /* 0x0000001f98047819 */ /* 0x000fe400000006ff */
[----:B------:R-:W-:Y:S02]  /*6000*/  CS2R R84, SRZ ;  /* 0x0000000000547805 */ /* 0x000fe4000001ff00 */
[----:B------:R-:W-:Y:S02]  /*6010*/  @P0 LOP3.LUT R2, R2, 0x1, RZ, 0xc0, !PT ;  /* 0x0000000102020812 */ /* 0x000fe400078ec0ff */
[----:B------:R-:W-:Y:S02]  /*6020*/  CS2R R18, SRZ ;  /* 0x0000000000127805 */ /* 0x000fe4000001ff00 */
[----:B------:R-:W-:Y:S02]  /*6030*/  PLOP3.LUT P5, PT, PT, PT, PT, 0x8, 0x80 ;  /* 0x000000000080781c */ /* 0x000fe40003fae170 */
[----:B------:R-:W-:Y:S02]  /*6040*/  CS2R R16, SRZ ;  /* 0x0000000000107805 */ /* 0x000fe4000001ff00 */
[----:B------:R-:W-:Y:S01]  /*6050*/  ISETP.NE.U32.OR P1, PT, R2, 0x1, !P0 ;  /* 0x000000010200780c */ /* 0x000fe20004725470 */
[----:B------:R-:W-:Y:S01]  /*6060*/  IMAD R2, R68, 0x40, R69 ;  /* 0x0000004044027824 */ /* 0x000fe200078e0245 */
[----:B------:R-:W-:Y:S02]  /*6070*/  CS2R R26, SRZ ;  /* 0x00000000001a7805 */ /* 0x000fe4000001ff00 */
[----:B------:R-:W-:Y:S09]  /*6080*/  CS2R R24, SRZ ;  /* 0x0000000000187805 */ /* 0x000ff2000001ff00 */
[----:B------:R-:W-:Y:S04]  /*6090*/  @P1 SHF.L.U32 R0, R150, 0x1f, RZ ;  /* 0x0000001f96001819 */ /* 0x000fe800000006ff */
[----:B------:R-:W1:Y:S01]  /*60a0*/  @P1 SYNCS.PHASECHK.TRANS64.TRYWAIT P0, [UR44+0x110], R0 ;  /* 0x00011000ff0015a7 */ /* 0x000e62000800112c */
[----:B------:R2:W3:Y:S01]  /*60b0*/  SYNCS.PHASECHK.TRANS64.TRYWAIT P4, [R22+URZ+0x150], R4 ;  /* 0x00015004160075a7 */ /* 0x0004e200080811ff */
[----:B-1----:R-:W-:Y:S01]  /*60c0*/  @P1 PLOP3.LUT P5, PT, P0, PT, PT, 0x8, 0x80 ;  /* 0x000000000080181c */ /* 0x002fe200007ae170 */
[----:B------:R-:W-:Y:S01]  /*60d0*/  @!UPT UIADD3 URZ, UPT, UPT, URZ, URZ, URZ ;  /* 0x000000fffffff290 */ /* 0x000fe2000fffe0ff */
[----:B--23--:R-:W-:Y:S11]  /*60e0*/  @!P1 BRA `(.L_x_106) ;  /* 0x0000000000989947 */ /* 0x00cff60003800000 */
[----:B------:R-:W-:Y:S01]  /*60f0*/  ISETP.NE.U32.AND P0, PT, RZ, UR58, PT ;  /* 0x0000003aff007c0c */ /* 0x000fe2000bf05070 */
[----:B------:R-:W-:Y:S01]  /*6100*/  BSSY B0, `(.L_x_107) ;  /* 0x0000016000007945 */ /* 0x000fe20003800000 */
[----:B------:R-:W-:Y:S02]  /*6110*/  ISETP.NE.AND P2, PT, R71, RZ, PT ;  /* 0x000000ff4700720c */ /* 0x000fe40003f45270 */
[----:B------:R-:W-:Y:S02]  /*6120*/  CS2R R26, SRZ ;  /* 0x00000000001a7805 */ /* 0x000fe4000001ff00 */
[----:B------:R-:W-:Y:S02]  /*6130*/  ISETP.NE.AND.EX P0, PT, RZ, UR59, PT, P0 ;  /* 0x0000003bff007c0c */ /* 0x000fe4000bf05300 */
[----:B------:R-:W-:Y:S02]  /*6140*/  CS2R R24, SRZ ;  /* 0x0000000000187805 */ /* 0x000fe4000001ff00 */
[----:B------:R-:W-:Y:S02]  /*6150*/  LOP3.LUT P1, RZ, R147, 0xff, RZ, 0xc0, !PT ;  /* 0x000000ff93ff7812 */ /* 0x000fe4000782c0ff */
[----:B------:R-:W-:Y:S02]  /*6160*/  CS2R R18, SRZ ;  /* 0x0000000000127805 */ /* 0x000fe4000001ff00 */
[----:B------:R-:W-:Y:S02]  /*6170*/  SEL R0, RZ, 0xffffffff, P2 ;  /* 0xffffffffff007807 */ /* 0x000fe40001000000 */
[----:B------:R-:W-:Y:S02]  /*6180*/  CS2R R16, SRZ ;  /* 0x0000000000107805 */ /* 0x000fe4000001ff00 */
[----:B------:R-:W-:Y:S02]  /*6190*/  SEL R3, RZ, 0xffffffff, P0 ;  /* 0xffffffffff037807 */ /* 0x000fe40000000000 */
[----:B------:R-:W-:Y:S02]  /*61a0*/  CS2R R86, SRZ ;  /* 0x0000000000567805 */ /* 0x000fe4000001ff00 */
[----:B------:R-:W-:Y:S02]  /*61b0*/  CS2R R84, SRZ ;  /* 0x0000000000547805 */ /* 0x000fe4000001ff00 */
[----:B------:R-:W-:Y:S02]  /*61c0*/  CS2R R90, SRZ ;  /* 0x00000000005a7805 */ /* 0x000fe4000001ff00 */
[----:B------:R-:W-:Y:S02]  /*61d0*/  @P3 SEL R0, R3, R0, !P1 ;  /* 0x0000000003003207 */ /* 0x000fe40004800000 */
[----:B------:R-:W-:Y:S02]  /*61e0*/  CS2R R88, SRZ ;  /* 0x0000000000587805 */ /* 0x000fe4000001ff00 */
[----:B------:R-:W-:Y:S04]  /*61f0*/  LOP3.LUT R0, R0, 0x1, RZ, 0xc0, !PT ;  /* 0x0000000100007812 */ /* 0x000fe800078ec0ff */
[----:B------:R-:W-:Y:S01]  /*6200*/  ISETP.NE.U32.AND P0, PT, R0, 0x1, PT ;  /* 0x000000010000780c */ /* 0x000fe20003f05070 */
[----:B------:R-:W-:Y:S01]  /*6210*/  @!UPT UIADD3 URZ, UPT, UPT, URZ, URZ, URZ ;  /* 0x000000fffffff290 */ /* 0x000fe2000fffe0ff */
[----:B------:R-:W-:Y:S11]  /*6220*/  @!P5 BRA `(.L_x_108) ;  /* 0x00000000000cd947 */ /* 0x000ff60003800000 */
[----:B------:R-:W-:Y:S04]  /*6230*/  SHF.L.U32 R3, R150, 0x1f, RZ ;  /* 0x0000001f96037819 */ /* 0x000fe800000006ff */
[----:B------:R-:W1:Y:S02]  /*6240*/  SYNCS.PHASECHK.TRANS64.TRYWAIT P1, [UR44+0x110], R3 ;  /* 0x00011003ff0075a7 */ /* 0x000e64000802112c */
[----:B-1----:R-:W-:Y:S05]  /*6250*/  @!P1 BRA `(.L_x_109) ;  /* 0x0000002000d09947 */ /* 0x002fea0003800000 */
.L_x_108:
[----:B------:R-:W-:Y:S05]  /*6260*/  BSYNC B0 ;  /* 0x0000000000007941 */ /* 0x000fea0003800000 */
.L_x_107:
[----:B------:R2:W3:Y:S01]  /*6270*/  @P0 LDS.128 R24, [R146+UR44+0x200] ;  /* 0x0002002c92180984 */ /* 0x0004e20008000c00 */
[----:B------:R-:W-:Y:S01]  /*6280*/  UIADD3 UR4, UPT, UPT, UR44, 0x118, URZ ;  /* 0x000001182c047890 */ /* 0x000fe2000fffe0ff */
[----:B------:R-:W-:Y:S02]  /*6290*/  LOP3.LUT R150, R150, 0x1, RZ, 0x3c, !PT ;  /* 0x0000000196967812 */ /* 0x000fe400078e3cff */
[----:B------:R2:W1:Y:S01]  /*62a0*/  @P0 LDS.128 R16, [R145+0x200] ;  /* 0x0002000091100984 */ /* 0x0004620000000c00 */
[----:B------:R-:W-:Y:S03]  /*62b0*/  UPRMT UR4, UR48, 0x654, UR4 ;  /* 0x0000065430047896 */ /* 0x000fe60008000004 */
[----:B------:R2:W1:Y:S04]  /*62c0*/  @P0 LDS.128 R84, [R144+0x200] ;  /* 0x0002000090540984 */ /* 0x0004680000000c00 */
[----:B------:R2:W1:Y:S01]  /*62d0*/  @P0 LDS.128 R88, [R143+0x200] ;  /* 0x000200008f580984 */ /* 0x0004620000000c00 */
[----:B------:R-:W-:Y:S01]  /*62e0*/  @!PT LDS RZ, [RZ] ;  /* 0x00000000fffff984 */ /* 0x000fe20000000800 */
[----:B------:R-:W-:Y:S01]  /*62f0*/  @!PT LDS RZ, [RZ] ;  /* 0x00000000fffff984 */ /* 0x000fe20000000800 */
[----:B------:R-:W-:Y:S01]  /*6300*/  @!PT LDS RZ, [RZ] ;  /* 0x00000000fffff984 */ /* 0x000fe20000000800 */
[----:B------:R-:W-:Y:S01]  /*6310*/  @!PT LDS RZ, [RZ] ;  /* 0x00000000fffff984 */ /* 0x000fe20000000800 */
[----:B------:R5:W-:Y:S06]  /*6320*/  MEMBAR.ALL.CTA ;  /* 0x0000000000007992 */ /* 0x000bec0000008000 */
[----:B-----5:R-:W5:Y:S02]  /*6330*/  FENCE.VIEW.ASYNC.S ;  /* 0x00000000000073c6 */ /* 0x020f640000000000 */
[----:B-----5:R-:W-:Y:S01]  /*6340*/  SYNCS.ARRIVE.TRANS64.RED.A1T0 RZ, [UR4], RZ ;  /* 0x000000ffffff79a7 */ /* 0x020fe20008100404 */
.L_x_106:
[----:B------:R-:W-:Y:S05]  /*6350*/  BSYNC B1 ;  /* 0x0000000000017941 */ /* 0x000fea0003800000 */
.L_x_105:
[----:B-1----:R-:W-:Y:S04]  /*6360*/  SHF.R.U32.HI R0, RZ, 0x15, R2 ;  /* 0x00000015ff007819 */ /* 0x002fe80000011602 */
[----:B------:R-:W-:Y:S01]  /*6370*/  LOP3.LUT P0, RZ, R0, 0x3, R148, 0x48, !PT ;  /* 0x0000000300ff7812 */ /* 0x000fe20007804894 */
[----:B------:R-:W-:Y:S01]  /*6380*/  @!UPT UIADD3 URZ, UPT, UPT, URZ, URZ, URZ ;  /* 0x000000fffffff290 */ /* 0x000fe2000fffe0ff */
[----:B------:R-:W-:Y:S11]  /*6390*/  @P4 BRA `(.L_x_110) ;  /* 0x0000000000084947 */ /* 0x000ff60003800000 */
[----:B------:R-:W1:Y:S02]  /*63a0*/  SYNCS.PHASECHK.TRANS64.TRYWAIT P1, [R22+URZ+0x150], R4 ;  /* 0x00015004160075a7 */ /* 0x000e6400080211ff */
[----:B-1----:R-:W-:Y:S05]  /*63b0*/  @!P1 BRA `(.L_x_111) ;  /* 0x0000002000909947 */ /* 0x002fea0003800000 */
.L_x_110:
[----:B------:R-:W-:Y:S05]  /*63c0*/  @!P0 BRA `(.L_x_112) ;  /* 0x0000000000408947 */ /* 0x000fea0003800000 */
[----:B------:R-:W1:Y:S01]  /*63d0*/  LDCU.64 UR8, c[0x4][0x70] ;  /* 0x01000e00ff0877ac */ /* 0x000e620008000a00 */
[----:B------:R-:W-:Y:S01]  /*63e0*/  MOV R15, 0x0 ;  /* 0x00000000000f7802 */ /* 0x000fe20000000f00 */
[----:B------:R-:W-:Y:S02]  /*63f0*/  HFMA2 R12, -RZ, RZ, 0, 5.9604644775390625e-08 ;  /* 0x00000001ff0c7431 */ /* 0x000fe400000001ff */
[----:B------:R-:W-:Y:S02]  /*6400*/  IMAD.MOV.U32 R8, RZ, RZ, 0x192 ;  /* 0x00000192ff087424 */ /* 0x000fe400078e00ff */
[----:B------:R-:W-:Y:S01]  /*6410*/  IMAD.MOV.U32 R13, RZ, RZ, RZ ;  /* 0x000000ffff0d7224 */ /* 0x000fe200078e00ff */
[----:B------:R-:W5:Y:S01]  /*6420*/  LDCU.64 UR6, c[0x4][0x78] ;  /* 0x01000f00ff0677ac */ /* 0x000f620008000a00 */
[----:B------:R-:W2:Y:S01]  /*6430*/  LDC.64 R14, c[0x4][R15] ;  /* 0x010000000f0e7b82 */ /* 0x000ea20000000a00 */
[----:B------:R-:W3:Y:S01]  /*6440*/  LDCU.64 UR4, c[0x4][0x10] ;  /* 0x01000200ff0477ac */ /* 0x000ee20008000a00 */
[----:B-1----:R-:W-:Y:S01]  /*6450*/  MOV R5, UR9 ;  /* 0x0000000900057c02 */ /* 0x002fe20008000f00 */
[----:B------:R-:W-:Y:S01]  /*6460*/  IMAD.U32 R4, RZ, RZ, UR8 ;  /* 0x00000008ff047e24 */ /* 0x000fe2000f8e00ff */
[----:B-----5:R-:W-:Y:S01]  /*6470*/  MOV R7, UR7 ;  /* 0x0000000700077c02 */ /* 0x020fe20008000f00 */
[----:B------:R-:W-:Y:S01]  /*6480*/  IMAD.U32 R6, RZ, RZ, UR6 ;  /* 0x00000006ff067e24 */ /* 0x000fe2000f8e00ff */
[----:B---3--:R-:W-:Y:S01]  /*6490*/  MOV R11, UR5 ;  /* 0x00000005000b7c02 */ /* 0x008fe20008000f00 */
[----:B------:R-:W-:Y:S02]  /*64a0*/  IMAD.U32 R10, RZ, RZ, UR4 ;  /* 0x00000004ff0a7e24 */ /* 0x000fe4000f8e00ff */
[----:B------:R-:W-:Y:S07]  /*64b0*/  LEPC R20, `(.L_x_112) ;  /* 0x000000001014794e */ /* 0x000fee0000000000 */
[----:B--2-4-:R-:W-:Y:S05]  /*64c0*/  CALL.ABS.NOINC R14 ;  /* 0x000000000e007343 */ /* 0x014fea0003c00000 */
.L_x_112:
[----:B------:R-:W-:Y:S01]  /*64d0*/  LOP3.LUT P0, RZ, R142, 0x60, RZ, 0xc0, !PT ;  /* 0x000000608eff7812 */ /* 0x000fe2000780c0ff */
[----:B------:R-:W-:Y:S05]  /*64e0*/  WARPSYNC.ALL ;  /* 0x0000000000007948 */ /* 0x000fea0003800000 */
[----:B---3--:R-:W-:Y:S01]  /*64f0*/  IMAD.U32 R130, R26, 0x10000, RZ ;  /* 0x000100001a827824 */ /* 0x008fe200078e00ff */
[----:B------:R-:W-:Y:S01]  /*6500*/  R2UR UR4, R2 ;  /* 0x00000000020472ca */ /* 0x000fe200000e0000 */
[----:B------:R-:W-:Y:S01]  /*6510*/  IMAD.U32 R124, R16, 0x10000, RZ ;  /* 0x00010000107c7824 */ /* 0x000fe200078e00ff */
[----:B------:R-:W-:Y:S01]  /*6520*/  R2UR UR5, R22 ;  /* 0x00000000160572ca */ /* 0x000fe200000e0000 */
[----:B------:R-:W-:Y:S01]  /*6530*/  IMAD.SHL.U32 R117, R18, 0x100, RZ ;  /* 0x0000010012757824 */ /* 0x000fe200078e00ff */
[C---:B------:R-:W-:Y:S01]  /*6540*/  PRMT R0, R24.reuse, 0x8880, RZ ;  /* 0x0000888018007816 */ /* 0x040fe200000000ff */
[----:B------:R-:W-:Y:S01]  /*6550*/  IMAD.U32 R109, R85, 0x10000, RZ ;  /* 0x00010000556d7824 */ /* 0x000fe200078e00ff */
[----:B------:R-:W-:Y:S01]  /*6560*/  SHF.L.U32 R2, R24, 0x10, RZ ;  /* 0x0000001018027819 */ /* 0x000fe200000006ff */
[----:B------:R-:W-:Y:S01]  /*6570*/  IMAD.U32 R94, R90, 0x10000, RZ ;  /* 0x000100005a5e7824 */ /* 0x000fe200078e00ff */
[----:B------:R-:W-:Y:S01]  /*6580*/  SHF.L.U32 R3, R24, 0x8, RZ ;  /* 0x0000000818037819 */ /* 0x000fe200000006ff */
[----:B------:R-:W-:Y:S01]  /*6590*/  IMAD.SHL.U32 R102, R87, 0x100, RZ ;  /* 0x0000010057667824 */ /* 0x000fe200078e00ff */
[----:B------:R-:W-:Y:S01]  /*65a0*/  SHF.R.S32.HI R72, RZ, 0x18, R24 ;  /* 0x00000018ff487819 */ /* 0x000fe20000011418 */
[----:B------:R-:W-:Y:S01]  /*65b0*/  BSSY.RECONVERGENT B0, `(.L_x_113) ;  /* 0x0000124000007945 */ /* 0x000fe20003800200 */
[C---:B------:R-:W-:Y:S02]  /*65c0*/  PRMT R133, R25.reuse, 0x8880, RZ ;  /* 0x0000888019857816 */ /* 0x040fe400000000ff */
[C---:B------:R-:W-:Y:S02]  /*65d0*/  SHF.L.U32 R73, R25.reuse, 0x10, RZ ;  /* 0x0000001019497819 */ /* 0x040fe400000006ff */
[----:B------:R-:W-:Y:S02]  /*65e0*/  SHF.L.U32 R132, R25, 0x8, RZ ;  /* 0x0000000819847819 */ /* 0x000fe400000006ff */
[----:B------:R-:W-:Y:S02]  /*65f0*/  SHF.R.S32.HI R74, RZ, 0x18, R25 ;  /* 0x00000018ff4a7819 */ /* 0x000fe40000011419 */
[C---:B------:R-:W-:Y:S02]  /*6600*/  PRMT R131, R26.reuse, 0x8880, RZ ;  /* 0x000088801a837816 */ /* 0x040fe400000000ff */
[----:B------:R-:W-:Y:S02]  /*6610*/  SHF.L.U32 R129, R26, 0x8, RZ ;  /* 0x000000081a817819 */ /* 0x000fe400000006ff */
[----:B------:R-:W-:Y:S02]  /*6620*/  SHF.R.S32.HI R75, RZ, 0x18, R26 ;  /* 0x00000018ff4b7819 */ /* 0x000fe4000001141a */
        /* <DEDUP_REMOVED lines=18> */
[----:B------:R-:W1:Y:S01]  /*6750*/  LDTM.x64 R4, tmem[UR4] ;  /* 0x00000004000479ee */ /* 0x000e620008340000 */
[----:B------:R-:W-:Y:S01]  /*6760*/  NOP ;  /* 0x0000000000007918 */ /* 0x000fe20000000000 */
[----:B------:R-:W-:Y:S01]  /*6770*/  SHF.R.S32.HI R73, RZ, 0x18, R73 ;  /* 0x00000018ff497819 */ /* 0x000fe20000011449 */
[----:B------:R-:W-:Y:S01]  /*6780*/  UIADD3 UR4, UPT, UPT, UR5, 0x170, URZ ;  /* 0x0000017005047890 */ /* 0x000fe2000fffe0ff */
[----:B------:R-:W-:Y:S02]  /*6790*/  SHF.R.S32.HI R2, RZ, 0x18, R2 ;  /* 0x00000018ff027819 */ /* 0x000fe40000011402 */
[----:B------:R-:W-:Y:S01]  /*67a0*/  SHF.R.S32.HI R3, RZ, 0x18, R3 ;  /* 0x00000018ff037819 */ /* 0x000fe20000011403 */
[----:B------:R-:W-:Y:S01]  /*67b0*/  UPRMT UR4, UR48, 0x654, UR4 ;  /* 0x0000065430047896 */ /* 0x000fe20008000004 */
[C---:B------:R-:W-:Y:S02]  /*67c0*/  PRMT R113, R84.reuse, 0x8880, RZ ;  /* 0x0000888054717816 */ /* 0x040fe400000000ff */
[----:B------:R-:W-:Y:S02]  /*67d0*/  SHF.L.U32 R112, R84, 0x10, RZ ;  /* 0x0000001054707819 */ /* 0x000fe400000006ff */
[----:B------:R-:W-:Y:S02]  /*67e0*/  PRMT R110, R85, 0x8880, RZ ;  /* 0x00008880556e7816 */ /* 0x000fe400000000ff */
[----:B------:R-:W-:Y:S02]  /*67f0*/  SHF.R.S32.HI R81, RZ, 0x18, R84 ;  /* 0x00000018ff517819 */ /* 0x000fe40000011454 */
[----:B-1----:R-:W-:Y:S01]  /*6800*/  SYNCS.ARRIVE.TRANS64.RED.A1T0 RZ, [UR4], RZ ;  /* 0x000000ffffff79a7 */ /* 0x002fe20008100404 */
[C---:B------:R-:W-:Y:S02]  /*6810*/  PRMT R107, R86.reuse, 0x8880, RZ ;  /* 0x00008880566b7816 */ /* 0x040fe400000000ff */
[----:B------:R-:W-:Y:S02]  /*6820*/  SHF.R.S32.HI R82, RZ, 0x18, R85 ;  /* 0x00000018ff527819 */ /* 0x000fe40000011455 */
[----:B------:R-:W-:Y:S02]  /*6830*/  SHF.L.U32 R106, R86, 0x10, RZ ;  /* 0x00000010566a7819 */ /* 0x000fe400000006ff */
[C---:B------:R-:W-:Y:S01]  /*6840*/  PRMT R104, R87.reuse, 0x8880, RZ ;  /* 0x0000888057687816 */ /* 0x040fe200000000ff */
[C---:B----4-:R-:W-:Y:S01]  /*6850*/  IMAD R4, R70.reuse, R4, RZ ;  /* 0x0000000446047224 */ /* 0x050fe200078e02ff */
[----:B------:R-:W-:Y:S01]  /*6860*/  SHF.R.S32.HI R83, RZ, 0x18, R86 ;  /* 0x00000018ff537819 */ /* 0x000fe20000011456 */
[C---:B------:R-:W-:Y:S01]  /*6870*/  IMAD R5, R70.reuse, R5, RZ ;  /* 0x0000000546057224 */ /* 0x040fe200078e02ff */
[----:B------:R-:W-:Y:S01]  /*6880*/  SHF.L.U32 R103, R87, 0x10, RZ ;  /* 0x0000001057677819 */ /* 0x000fe200000006ff */
[----:B------:R-:W-:Y:S01]  /*6890*/  IMAD R6, R70, R6, RZ ;  /* 0x0000000646067224 */ /* 0x000fe200078e02ff */
[----:B------:R-:W-:Y:S01]  /*68a0*/  PRMT R101, R88, 0x8880, RZ ;  /* 0x0000888058657816 */ /* 0x000fe200000000ff */
[-C--:B------:R-:W-:Y:S01]  /*68b0*/  IMAD R4, R0, R71.reuse, R4 ;  /* 0x0000004700047224 */ /* 0x080fe200078e0204 */
[----:B------:R-:W-:Y:S01]  /*68c0*/  SHF.L.U32 R100, R88, 0x10, RZ ;  /* 0x0000001058647819 */ /* 0x000fe200000006ff */
[-C--:B------:R-:W-:Y:S01]  /*68d0*/  IMAD R5, R2, R71.reuse, R5 ;  /* 0x0000004702057224 */ /* 0x080fe200078e0205 */
[----:B------:R-:W-:Y:S01]  /*68e0*/  PRMT R98, R89, 0x8880, RZ ;  /* 0x0000888059627816 */ /* 0x000fe200000000ff */
[----:B------:R-:W-:Y:S01]  /*68f0*/  IMAD R6, R3, R71, R6 ;  /* 0x0000004703067224 */ /* 0x000fe200078e0206 */
[----:B------:R-:W-:Y:S01]  /*6900*/  SHF.L.U32 R97, R89, 0x10, RZ ;  /* 0x0000001059617819 */ /* 0x000fe200000006ff */
[----:B------:R-:W-:Y:S01]  /*6910*/  IMAD R3, R70, R18, RZ ;  /* 0x0000001246037224 */ /* 0x000fe200078e02ff */
[----:B------:R-:W-:Y:S01]  /*6920*/  PRMT R95, R90, 0x8880, RZ ;  /* 0x000088805a5f7816 */ /* 0x000fe200000000ff */
[C---:B------:R-:W-:Y:S01]  /*6930*/  IMAD R18, R70.reuse, R22, RZ ;  /* 0x0000001646127224 */ /* 0x040fe200078e02ff */
[----:B------:R-:W-:Y:S01]  /*6940*/  PRMT R92, R91, 0x8880, RZ ;  /* 0x000088805b5c7816 */ /* 0x000fe200000000ff */
[----:B------:R-:W-:Y:S01]  /*6950*/  IMAD R22, R70, R26, RZ ;  /* 0x0000001a46167224 */ /* 0x000fe200078e02ff */
[----:B------:R-:W-:Y:S01]  /*6960*/  SHF.L.U32 R111, R84, 0x8, RZ ;  /* 0x00000008546f7819 */ /* 0x000fe200000006ff */
[C---:B------:R-:W-:Y:S01]  /*6970*/  IMAD R26, R70.reuse, R30, RZ ;  /* 0x0000001e461a7224 */ /* 0x040fe200078e02ff */
[----:B------:R-:W-:Y:S01]  /*6980*/  SHF.R.S32.HI R84, RZ, 0x18, R87 ;  /* 0x00000018ff547819 */ /* 0x000fe20000011457 */
[C---:B------:R-:W-:Y:S01]  /*6990*/  IMAD R7, R70.reuse, R7, RZ ;  /* 0x0000000746077224 */ /* 0x040fe200078e02ff */
[----:B------:R-:W-:Y:S01]  /*69a0*/  SHF.R.S32.HI R87, RZ, 0x18, R90 ;  /* 0x00000018ff577819 */ /* 0x000fe2000001145a */
[C---:B------:R-:W-:Y:S01]  /*69b0*/  IMAD R30, R70.reuse, R34, RZ ;  /* 0x00000022461e7224 */ /* 0x040fe200078e02ff */
[----:B------:R-:W-:Y:S01]  /*69c0*/  SHF.L.U32 R108, R85, 0x8, RZ ;  /* 0x00000008556c7819 */ /* 0x000fe200000006ff */
[C---:B------:R-:W-:Y:S01]  /*69d0*/  IMAD R34, R70.reuse, R38, RZ ;  /* 0x0000002646227224 */ /* 0x040fe200078e02ff */
[----:B------:R-:W-:Y:S01]  /*69e0*/  SHF.R.S32.HI R85, RZ, 0x18, R88 ;  /* 0x00000018ff557819 */ /* 0x000fe20000011458 */
[----:B------:R-:W-:Y:S01]  /*69f0*/  IMAD R38, R70, R42, RZ ;  /* 0x0000002a46267224 */ /* 0x000fe200078e02ff */
[----:B------:R-:W-:Y:S01]  /*6a00*/  SHF.L.U32 R105, R86, 0x8, RZ ;  /* 0x0000000856697819 */ /* 0x000fe200000006ff */
[C---:B------:R-:W-:Y:S01]  /*6a10*/  IMAD R0, R70.reuse, R16, RZ ;  /* 0x0000001046007224 */ /* 0x040fe200078e02ff */
[----:B------:R-:W-:Y:S01]  /*6a20*/  SHF.R.S32.HI R86, RZ, 0x18, R89 ;  /* 0x00000018ff567819 */ /* 0x000fe20000011459 */
[----:B------:R-:W-:Y:S01]  /*6a30*/  IMAD R42, R70, R46, RZ ;  /* 0x0000002e462a7224 */ /* 0x000fe200078e02ff */
[----:B------:R-:W-:Y:S01]  /*6a40*/  SHF.L.U32 R99, R88, 0x8, RZ ;  /* 0x0000000858637819 */ /* 0x000fe200000006ff */
[----:B------:R-:W-:Y:S01]  /*6a50*/  IMAD R7, R72, R71, R7 ;  /* 0x0000004748077224 */ /* 0x000fe200078e0207 */
[----:B------:R-:W-:Y:S01]  /*6a60*/  MOV R72, R133 ;  /* 0x0000008500487202 */ /* 0x000fe20000000f00 */
[C---:B------:R-:W-:Y:S01]  /*6a70*/  IMAD R16, R70.reuse, R20, RZ ;  /* 0x0000001446107224 */ /* 0x040fe200078e02ff */
[----:B------:R-:W-:Y:S01]  /*6a80*/  SHF.R.S32.HI R88, RZ, 0x18, R91 ;  /* 0x00000018ff587819 */ /* 0x000fe2000001145b */
[C---:B------:R-:W-:Y:S01]  /*6a90*/  IMAD R46, R70.reuse, R50, RZ ;  /* 0x00000032462e7224 */ /* 0x040fe200078e02ff */
[----:B------:R-:W-:Y:S01]  /*6aa0*/  SHF.L.U32 R96, R89, 0x8, RZ ;  /* 0x0000000859607819 */ /* 0x000fe200000006ff */
[----:B------:R-:W-:Y:S01]  /*6ab0*/  IMAD R2, R70, R17, RZ ;  /* 0x0000001146027224 */ /* 0x000fe200078e02ff */
[----:B------:R-:W-:Y:S01]  /*6ac0*/  SHF.L.U32 R93, R90, 0x8, RZ ;  /* 0x000000085a5d7819 */ /* 0x000fe200000006ff */
[C---:B------:R-:W-:Y:S01]  /*6ad0*/  IMAD R20, R70.reuse, R24, RZ ;  /* 0x0000001846147224 */ /* 0x040fe200078e02ff */
[C---:B------:R-:W-:Y:S01]  /*6ae0*/  SHF.L.U32 R90, R91.reuse, 0x10, RZ ;  /* 0x000000105b5a7819 */ /* 0x040fe200000006ff */
[C---:B------:R-:W-:Y:S01]  /*6af0*/  IMAD R50, R70.reuse, R54, RZ ;  /* 0x0000003646327224 */ /* 0x040fe200078e02ff */
[----:B------:R-:W-:Y:S01]  /*6b00*/  SHF.L.U32 R89, R91, 0x8, RZ ;  /* 0x000000085b597819 */ /* 0x000fe200000006ff */
[----:B------:R-:W-:Y:S01]  /*6b10*/  IMAD R17, R70, R21, RZ ;  /* 0x0000001546117224 */ /* 0x000fe200078e02ff */
[----:B------:R-:W-:Y:S01]  /*6b20*/  IADD3 R68, PT, PT, R68, 0x1, RZ ;  /* 0x0000000144447810 */ /* 0x000fe20007ffe0ff */
[C---:B------:R-:W-:Y:S02]  /*6b30*/  IMAD R24, R70.reuse, R28, RZ ;  /* 0x0000001c46187224 */ /* 0x040fe400078e02ff */
[C---:B------:R-:W-:Y:S02]  /*6b40*/  IMAD R54, R70.reuse, R58, RZ ;  /* 0x0000003a46367224 */ /* 0x040fe400078e02ff */
[C---:B------:R-:W-:Y:S02]  /*6b50*/  IMAD R8, R70.reuse, R8, RZ ;  /* 0x0000000846087224 */ /* 0x040fe400078e02ff */
[C---:B------:R-:W-:Y:S02]  /*6b60*/  IMAD R21, R70.reuse, R25, RZ ;  /* 0x0000001946157224 */ /* 0x040fe400078e02ff */
[C---:B------:R-:W-:Y:S02]  /*6b70*/  IMAD R28, R70.reuse, R32, RZ ;  /* 0x00000020461c7224 */ /* 0x040fe400078e02ff */
[C---:B------:R-:W-:Y:S02]  /*6b80*/  IMAD R58, R70.reuse, R62, RZ ;  /* 0x0000003e463a7224 */ /* 0x040fe400078e02ff */
[C---:B------:R-:W-:Y:S02]  /*6b90*/  IMAD R25, R70.reuse, R29, RZ ;  /* 0x0000001d46197224 */ /* 0x040fe400078e02ff */
[C---:B------:R-:W-:Y:S02]  /*6ba0*/  IMAD R32, R70.reuse, R36, RZ ;  /* 0x0000002446207224 */ /* 0x040fe400078e02ff */
[C---:B------:R-:W-:Y:S01]  /*6bb0*/  IMAD R62, R70.reuse, R66, RZ ;  /* 0x00000042463e7224 */ /* 0x040fe200078e02ff */
[----:B------:R-:W-:Y:S01]  /*6bc0*/  I2IP.S8.S32.SAT R66, R7, R6, RZ ;  /* 0x0000000607427239 */ /* 0x000fe200000014ff */
[C---:B------:R-:W-:Y:S01]  /*6bd0*/  IMAD R9, R70.reuse, R9, RZ ;  /* 0x0000000946097224 */ /* 0x040fe200078e02ff */
[----:B------:R-:W-:Y:S01]  /*6be0*/  SHF.R.S32.HI R6, RZ, 0x18, R132 ;  /* 0x00000018ff067819 */ /* 0x000fe20000011484 */
[C---:B------:R-:W-:Y:S02]  /*6bf0*/  IMAD R29, R70.reuse, R33, RZ ;  /* 0x00000021461d7224 */ /* 0x040fe400078e02ff */
[C---:B------:R-:W-:Y:S02]  /*6c00*/  IMAD R36, R70.reuse, R40, RZ ;  /* 0x0000002846247224 */ /* 0x040fe400078e02ff */
[C---:B------:R-:W-:Y:S02]  /*6c10*/  IMAD R33, R70.reuse, R37, RZ ;  /* 0x0000002546217224 */ /* 0x040fe400078e02ff */
[C---:B------:R-:W-:Y:S02]  /*6c20*/  IMAD R40, R70.reuse, R44, RZ ;  /* 0x0000002c46287224 */ /* 0x040fe400078e02ff */
[C---:B------:R-:W-:Y:S02]  /*6c30*/  IMAD R10, R70.reuse, R10, RZ ;  /* 0x0000000a460a7224 */ /* 0x040fe400078e02ff */
[C---:B------:R-:W-:Y:S02]  /*6c40*/  IMAD R37, R70.reuse, R41, RZ ;  /* 0x0000002946257224 */ /* 0x040fe400078e02ff */
[----:B------:R-:W-:Y:S02]  /*6c50*/  IMAD R44, R70, R48, RZ ;  /* 0x00000030462c7224 */ /* 0x000fe400078e02ff */
[----:B------:R-:W-:Y:S01]  /*6c60*/  IMAD R8, R72, R71, R8 ;  /* 0x0000004748087224 */ /* 0x000fe200078e0208 */
[----:B------:R-:W-:Y:S01]  /*6c70*/  I2IP.S8.S32.SAT R72, R5, R4, R66 ;  /* 0x0000000405487239 */ /* 0x000fe20000001442 */
[C---:B------:R-:W-:Y:S01]  /*6c80*/  IMAD R41, R70.reuse, R45, RZ ;  /* 0x0000002d46297224 */ /* 0x040fe200078e02ff */
[----:B------:R-:W-:Y:S01]  /*6c90*/  SHF.R.S32.HI R4, RZ, 0x18, R127 ;  /* 0x00000018ff047819 */ /* 0x000fe2000001147f */
[C---:B------:R-:W-:Y:S01]  /*6ca0*/  IMAD R48, R70.reuse, R52, RZ ;  /* 0x0000003446307224 */ /* 0x040fe200078e02ff */
[----:B------:R-:W-:Y:S01]  /*6cb0*/  SHF.R.S32.HI R5, RZ, 0x18, R126 ;  /* 0x00000018ff057819 */ /* 0x000fe2000001147e */
[C---:B------:R-:W-:Y:S02]  /*6cc0*/  IMAD R11, R70.reuse, R11, RZ ;  /* 0x0000000b460b7224 */ /* 0x040fe400078e02ff */
[C---:B------:R-:W-:Y:S02]  /*6cd0*/  IMAD R45, R70.reuse, R49, RZ ;  /* 0x00000031462d7224 */ /* 0x040fe400078e02ff */
[C---:B------:R-:W-:Y:S02]  /*6ce0*/  IMAD R52, R70.reuse, R56, RZ ;  /* 0x0000003846347224 */ /* 0x040fe400078e02ff */
[----:B------:R-:W-:Y:S02]  /*6cf0*/  IMAD R9, R73, R71, R9 ;  /* 0x0000004749097224 */ /* 0x000fe400078e0209 */
[C---:B------:R-:W-:Y:S02]  /*6d00*/  IMAD R49, R70.reuse, R53, RZ ;  /* 0x0000003546317224 */ /* 0x040fe400078e02ff */
[C---:B------:R-:W-:Y:S02]  /*6d10*/  IMAD R56, R70.reuse, R60, RZ ;  /* 0x0000003c46387224 */ /* 0x040fe400078e02ff */
[C---:B------:R-:W-:Y:S02]  /*6d20*/  IMAD R12, R70.reuse, R12, RZ ;  /* 0x0000000c460c7224 */ /* 0x040fe400078e02ff */
[C---:B------:R-:W-:Y:S02]  /*6d30*/  IMAD R53, R70.reuse, R57, RZ ;  /* 0x0000003946357224 */ /* 0x040fe400078e02ff */
[----:B------:R-:W-:Y:S01]  /*6d40*/  IMAD R60, R70, R64, RZ ;  /* 0x00000040463c7224 */ /* 0x000fe200078e02ff */
[----:B------:R-:W-:Y:S01]  /*6d50*/  SHF.R.S32.HI R64, RZ, 0x18, R130 ;  /* 0x00000018ff407819 */ /* 0x000fe20000011482 */
[----:B------:R-:W-:Y:S02]  /*6d60*/  IMAD.MOV.U32 R7, RZ, RZ, R131 ;  /* 0x000000ffff077224 */ /* 0x000fe400078e0083 */
[----:B------:R-:W-:Y:S01]  /*6d70*/  IMAD R10, R6, R71, R10 ;  /* 0x00000047060a7224 */ /* 0x000fe200078e020a */
[----:B------:R-:W-:Y:S01]  /*6d80*/  MOV R6, R128 ;  /* 0x0000008000067202 */ /* 0x000fe20000000f00 */
[C---:B------:R-:W-:Y:S02]  /*6d90*/  IMAD R57, R70.reuse, R61, RZ ;  /* 0x0000003d46397224 */ /* 0x040fe400078e02ff */
[C---:B------:R-:W-:Y:S02]  /*6da0*/  IMAD R13, R70.reuse, R13, RZ ;  /* 0x0000000d460d7224 */ /* 0x040fe400078e02ff */
[----:B------:R-:W-:Y:S01]  /*6db0*/  IMAD R61, R70, R65, RZ ;  /* 0x00000041463d7224 */ /* 0x000fe200078e02ff */
[----:B------:R-:W-:Y:S01]  /*6dc0*/  SHF.R.S32.HI R65, RZ, 0x18, R129 ;  /* 0x00000018ff417819 */ /* 0x000fe20000011481 */
[-C--:B------:R-:W-:Y:S02]  /*6dd0*/  IMAD R11, R74, R71.reuse, R11 ;  /* 0x000000474a0b7224 */ /* 0x080fe400078e020b */
[C---:B------:R-:W-:Y:S02]  /*6de0*/  IMAD R14, R70.reuse, R14, RZ ;  /* 0x0000000e460e7224 */ /* 0x040fe400078e02ff */
[----:B------:R-:W-:Y:S01]  /*6df0*/  IMAD R12, R7, R71, R12 ;  /* 0x00000047070c7224 */ /* 0x000fe200078e020c */
[----:B------:R-:W-:Y:S01]  /*6e00*/  I2IP.S8.S32.SAT R10, R11, R10, RZ ;  /* 0x0000000a0b0a7239 */ /* 0x000fe200000014ff */
[----:B------:R-:W-:Y:S01]  /*6e10*/  IMAD R15, R70, R15, RZ ;  /* 0x0000000f460f7224 */ /* 0x000fe200078e02ff */
[----:B------:R-:W-:Y:S01]  /*6e20*/  SHF.R.S32.HI R7, RZ, 0x18, R123 ;  /* 0x00000018ff077819 */ /* 0x000fe2000001147b */
[-C--:B------:R-:W-:Y:S01]  /*6e30*/  IMAD R13, R64, R71.reuse, R13 ;  /* 0x00000047400d7224 */ /* 0x080fe200078e020d */
[----:B------:R-:W-:Y:S01]  /*6e40*/  I2IP.S8.S32.SAT R73, R9, R8, R10 ;  /* 0x0000000809497239 */ /* 0x000fe2000000140a */
[-C--:B------:R-:W-:Y:S02]  /*6e50*/  IMAD R14, R65, R71.reuse, R14 ;  /* 0x00000047410e7224 */ /* 0x080fe400078e020e */
[-C--:B------:R-:W-:Y:S02]  /*6e60*/  IMAD R15, R75, R71.reuse, R15 ;  /* 0x000000474b0f7224 */ /* 0x080fe400078e020f */
[----:B------:R-:W-:Y:S01]  /*6e70*/  IMAD R0, R6, R71, R0 ;  /* 0x0000004706007224 */ /* 0x000fe200078e0200 */
[----:B------:R-:W-:Y:S01]  /*6e80*/  SHF.R.S32.HI R6, RZ, 0x18, R124 ;  /* 0x00000018ff067819 */ /* 0x000fe2000001147c */
[----:B------:R-:W-:Y:S01]  /*6e90*/  IMAD R19, R70, R19, RZ ;  /* 0x0000001346137224 */ /* 0x000fe200078e02ff */
[----:B------:R-:W-:Y:S01]  /*6ea0*/  I2IP.S8.S32.SAT R14, R15, R14, RZ ;  /* 0x0000000e0f0e7239 */ /* 0x000fe200000014ff */
[----:B------:R-:W-:Y:S01]  /*6eb0*/  IMAD R2, R4, R71, R2 ;  /* 0x0000004704027224 */ /* 0x000fe200078e0202 */
[----:B------:R-:W-:Y:S01]  /*6ec0*/  MOV R4, R125 ;  /* 0x0000007d00047202 */ /* 0x000fe20000000f00 */
[-C--:B------:R-:W-:Y:S01]  /*6ed0*/  IMAD R3, R5, R71.reuse, R3 ;  /* 0x0000004705037224 */ /* 0x080fe200078e0203 */
[----:B------:R-:W-:Y:S01]  /*6ee0*/  I2IP.S8.S32.SAT R74, R13, R12, R14 ;  /* 0x0000000c0d4a7239 */ /* 0x000fe2000000140e */
[-C--:B------:R-:W-:Y:S02]  /*6ef0*/  IMAD R19, R76, R71.reuse, R19 ;  /* 0x000000474c137224 */ /* 0x080fe400078e0213 */
[----:B------:R-:W-:Y:S01]  /*6f00*/  IMAD R16, R4, R71, R16 ;  /* 0x0000004704107224 */ /* 0x000fe200078e0210 */
[----:B------:R-:W-:Y:S01]  /*6f10*/  SHF.R.S32.HI R4, RZ, 0x18, R121 ;  /* 0x00000018ff047819 */ /* 0x000fe20000011479 */
[----:B------:R-:W-:Y:S01]  /*6f20*/  IMAD R23, R70, R23, RZ ;  /* 0x0000001746177224 */ /* 0x000fe200078e02ff */
[----:B------:R-:W-:Y:S01]  /*6f30*/  I2IP.S8.S32.SAT R19, R19, R3, RZ ;  /* 0x0000000313137239 */ /* 0x000fe200000014ff */
[-C--:B------:R-:W-:Y:S01]  /*6f40*/  IMAD R17, R6, R71.reuse, R17 ;  /* 0x0000004706117224 */ /* 0x080fe200078e0211 */
[----:B------:R-:W-:Y:S01]  /*6f50*/  MOV R3, R122 ;  /* 0x0000007a00037202 */ /* 0x000fe20000000f00 */
[-C--:B------:R-:W-:Y:S01]  /*6f60*/  IMAD R18, R7, R71.reuse, R18 ;  /* 0x0000004707127224 */ /* 0x080fe200078e0212 */
[----:B------:R-:W-:Y:S01]  /*6f70*/  I2IP.S8.S32.SAT R75, R2, R0, R19 ;  /* 0x00000000024b7239 */ /* 0x000fe20000001413 */
[-C--:B------:R-:W-:Y:S01]  /*6f80*/  IMAD R23, R77, R71.reuse, R23 ;  /* 0x000000474d177224 */ /* 0x080fe200078e0217 */
[----:B------:R-:W-:Y:S01]  /*6f90*/  SHF.R.S32.HI R0, RZ, 0x18, R120 ;  /* 0x00000018ff007819 */ /* 0x000fe20000011478 */
[----:B------:R-:W-:Y:S01]  /*6fa0*/  IMAD R20, R3, R71, R20 ;  /* 0x0000004703147224 */ /* 0x000fe200078e0214 */
[----:B------:R-:W-:Y:S01]  /*6fb0*/  MOV R2, R119 ;  /* 0x0000007700027202 */ /* 0x000fe20000000f00 */
[----:B------:R-:W-:Y:S01]  /*6fc0*/  IMAD R27, R70, R27, RZ ;  /* 0x0000001b461b7224 */ /* 0x000fe200078e02ff */
[----:B------:R1:W-:Y:S01]  /*6fd0*/  STS.128 [R146+UR44+0x2200], R72 ;  /* 0x0022004892007988 */ /* 0x0003e20008000c2c */
[-C--:B------:R-:W-:Y:S01]  /*6fe0*/  IMAD R21, R4, R71.reuse, R21 ;  /* 0x0000004704157224 */ /* 0x080fe200078e0215 */
[----:B------:R-:W-:Y:S01]  /*6ff0*/  I2IP.S8.S32.SAT R18, R23, R18, RZ ;  /* 0x0000001217127239 */ /* 0x000fe200000014ff */
[-C--:B------:R-:W-:Y:S01]  /*7000*/  IMAD R22, R0, R71.reuse, R22 ;  /* 0x0000004700167224 */ /* 0x080fe200078e0216 */
[----:B------:R-:W-:Y:S01]  /*7010*/  SHF.R.S32.HI R3, RZ, 0x18, R118 ;  /* 0x00000018ff037819 */ /* 0x000fe20000011476 */
[-C--:B------:R-:W-:Y:S01]  /*7020*/  IMAD R27, R78, R71.reuse, R27 ;  /* 0x000000474e1b7224 */ /* 0x080fe200078e021b */
[----:B------:R-:W-:Y:S01]  /*7030*/  SHF.R.S32.HI R4, RZ, 0x18, R117 ;  /* 0x00000018ff047819 */ /* 0x000fe20000011475 */
[----:B------:R-:W-:Y:S01]  /*7040*/  IMAD R24, R2, R71, R24 ;  /* 0x0000004702187224 */ /* 0x000fe200078e0218 */
[----:B------:R-:W-:Y:S01]  /*7050*/  I2IP.S8.S32.SAT R16, R17, R16, R18 ;  /* 0x0000001011107239 */ /* 0x000fe20000001412 */
[----:B------:R-:W-:Y:S01]  /*7060*/  IMAD R31, R70, R31, RZ ;  /* 0x0000001f461f7224 */ /* 0x000fe200078e02ff */
[----:B------:R-:W-:Y:S01]  /*7070*/  I2IP.S8.S32.SAT R17, R27, R22, RZ ;  /* 0x000000161b117239 */ /* 0x000fe200000014ff */
[-C--:B------:R-:W-:Y:S01]  /*7080*/  IMAD R25, R3, R71.reuse, R25 ;  /* 0x0000004703197224 */ /* 0x080fe200078e0219 */
[----:B------:R-:W-:Y:S01]  /*7090*/  SHF.R.S32.HI R2, RZ, 0x18, R115 ;  /* 0x00000018ff027819 */ /* 0x000fe20000011473 */
[-C--:B------:R-:W-:Y:S01]  /*70a0*/  IMAD R26, R4, R71.reuse, R26 ;  /* 0x00000047041a7224 */ /* 0x080fe200078e021a */
[----:B------:R-:W-:Y:S01]  /*70b0*/  I2IP.S8.S32.SAT R17, R21, R20, R17 ;  /* 0x0000001415117239 */ /* 0x000fe20000001411 */
[----:B------:R-:W-:Y:S01]  /*70c0*/  IMAD.MOV.U32 R0, RZ, RZ, R116 ;  /* 0x000000ffff007224 */ /* 0x000fe200078e0074 */
[----:B------:R-:W-:Y:S01]  /*70d0*/  SHF.R.S32.HI R3, RZ, 0x18, R114 ;  /* 0x00000018ff037819 */ /* 0x000fe20000011472 */
[-C--:B------:R-:W-:Y:S01]  /*70e0*/  IMAD R31, R79, R71.reuse, R31 ;  /* 0x000000474f1f7224 */ /* 0x080fe200078e021f */
[----:B------:R-:W-:Y:S01]  /*70f0*/  SHF.R.S32.HI R4, RZ, 0x18, R108 ;  /* 0x00000018ff047819 */ /* 0x000fe2000001146c */
[----:B------:R-:W-:Y:S01]  /*7100*/  IMAD R28, R0, R71, R28 ;  /* 0x00000047001c7224 */ /* 0x000fe200078e021c */
[----:B------:R-:W-:Y:S01]  /*7110*/  MOV R0, R113 ;  /* 0x0000007100007202 */ /* 0x000fe20000000f00 */
[----:B------:R-:W-:Y:S01]  /*7120*/  IMAD R35, R70, R35, RZ ;  /* 0x0000002346237224 */ /* 0x000fe200078e02ff */
[----:B------:R-:W-:Y:S01]  /*7130*/  I2IP.S8.S32.SAT R18, R31, R26, RZ ;  /* 0x0000001a1f127239 */ /* 0x000fe200000014ff */
[-C--:B------:R-:W-:Y:S01]  /*7140*/  IMAD R29, R2, R71.reuse, R29 ;  /* 0x00000047021d7224 */ /* 0x080fe200078e021d */
[----:B------:R-:W-:Y:S01]  /*7150*/  SHF.R.S32.HI R2, RZ, 0x18, R112 ;  /* 0x00000018ff027819 */ /* 0x000fe20000011470 */
[-C--:B------:R-:W-:Y:S01]  /*7160*/  IMAD R30, R3, R71.reuse, R30 ;  /* 0x00000047031e7224 */ /* 0x080fe200078e021e */
[----:B------:R-:W-:Y:S01]  /*7170*/  I2IP.S8.S32.SAT R18, R25, R24, R18 ;  /* 0x0000001819127239 */ /* 0x000fe20000001412 */
[-C--:B------:R-:W-:Y:S01]  /*7180*/  IMAD R35, R80, R71.reuse, R35 ;  /* 0x0000004750237224 */ /* 0x080fe200078e0223 */
[----:B------:R-:W-:Y:S01]  /*7190*/  SHF.R.S32.HI R3, RZ, 0x18, R109 ;  /* 0x00000018ff037819 */ /* 0x000fe2000001146d */
        /* <DEDUP_REMOVED lines=8> */
[----:B------:R-:W-:Y:S01]  /*7220*/  IMAD R39, R81, R71, R39 ;  /* 0x0000004751277224 */ /* 0x000fe200078e0227 */
[----:B------:R-:W-:Y:S01]  /*7230*/  MOV R0, R107 ;  /* 0x0000006b00007202 */ /* 0x000fe20000000f00 */
[----:B------:R-:W-:Y:S01]  /*7240*/  IMAD R36, R2, R71, R36 ;  /* 0x0000004702247224 */ /* 0x000fe200078e0224 */
[----:B------:R-:W-:Y:S01]  /*7250*/  SHF.R.S32.HI R2, RZ, 0x18, R106 ;  /* 0x00000018ff027819 */ /* 0x000fe2000001146a */
[----:B------:R-:W-:Y:S01]  /*7260*/  IMAD R43, R70, R43, RZ ;  /* 0x0000002b462b7224 */ /* 0x000fe200078e02ff */
[----:B------:R1:W-:Y:S01]  /*7270*/  STS.128 [R145+0x2200], R16 ;  /* 0x0022001091007388 */ /* 0x0003e20000000c00 */
[-C--:B------:R-:W-:Y:S01]  /*7280*/  IMAD R37, R3, R71.reuse, R37 ;  /* 0x0000004703257224 */ /* 0x080fe200078e0225 */
[----:B------:R-:W-:Y:S01]  /*7290*/  I2IP.S8.S32.SAT R34, R39, R34, RZ ;  /* 0x0000002227227239 */ /* 0x000fe200000014ff */
[-C--:B------:R-:W-:Y:S01]  /*72a0*/  IMAD R38, R4, R71.reuse, R38 ;  /* 0x0000004704267224 */ /* 0x080fe200078e0226 */
[----:B------:R-:W-:Y:S01]  /*72b0*/  SHF.R.S32.HI R3, RZ, 0x18, R103 ;  /* 0x00000018ff037819 */ /* 0x000fe20000011467 */
[-C--:B------:R-:W-:Y:S01]  /*72c0*/  IMAD R43, R82, R71.reuse, R43 ;  /* 0x00000047522b7224 */ /* 0x080fe200078e022b */
[----:B------:R-:W-:Y:S01]  /*72d0*/  I2IP.S8.S32.SAT R32, R33, R32, R34 ;  /* 0x0000002021207239 */ /* 0x000fe20000001422 */
        /* <DEDUP_REMOVED lines=15> */
[----:B------:R-:W-:Y:S01]  /*73d0*/  SHF.R.S32.HI R3, RZ, 0x18, R97 ;  /* 0x00000018ff037819 */ /* 0x000fe20000011461 */
[-C--:B------:R-:W-:Y:S01]  /*73e0*/  IMAD R46, R4, R71.reuse, R46 ;  /* 0x00000047042e7224 */ /* 0x080fe200078e022e */
[----:B------:R-:W-:Y:S01]  /*73f0*/  I2IP.S8.S32.SAT R34, R41, R40, R34 ;  /* 0x0000002829227239 */ /* 0x000fe20000001422 */
[----:B------:R-:W-:Y:S02]  /*7400*/  IMAD.MOV.U32 R0, RZ, RZ, R101 ;  /* 0x000000ffff007224 */ /* 0x000fe400078e0065 */
        /* <DEDUP_REMOVED lines=8> */
[----:B------:R-:W-:Y:S01]  /*7490*/  SHF.R.S32.HI R0, RZ, 0x18, R96 ;  /* 0x00000018ff007819 */ /* 0x000fe20000011460 */
[-C--:B------:R-:W-:Y:S01]  /*74a0*/  IMAD R55, R85, R71.reuse, R55 ;  /* 0x0000004755377224 */ /* 0x080fe200078e0237 */
[----:B------:R-:W-:Y:S01]  /*74b0*/  I2IP.S8.S32.SAT R35, R45, R44, R35 ;  /* 0x0000002c2d237239 */ /* 0x000fe20000001423 */
[----:B------:R-:W-:Y:S01]  /*74c0*/  IMAD R52, R2, R71, R52 ;  /* 0x0000004702347224 */ /* 0x000fe200078e0234 */
[----:B------:R-:W-:Y:S01]  /*74d0*/  MOV R2, R95 ;  /* 0x0000005f00027202 */ /* 0x000fe20000000f00 */
[----:B------:R-:W-:Y:S01]  /*74e0*/  IMAD R53, R3, R71, R53 ;  /* 0x0000004703357224 */ /* 0x000fe200078e0235 */
[----:B------:R-:W-:Y:S01]  /*74f0*/  SHF.R.S32.HI R3, RZ, 0x18, R94 ;  /* 0x00000018ff037819 */ /* 0x000fe2000001145e */
[----:B------:R1:W-:Y:S01]  /*7500*/  STS.128 [R144+0x2200], R32 ;  /* 0x0022002090007388 */ /* 0x0003e20000000c00 */
[----:B------:R-:W-:Y:S01]  /*7510*/  IMAD R59, R70, R59, RZ ;  /* 0x0000003b463b7224 */ /* 0x000fe200078e02ff */
[----:B------:R-:W-:Y:S01]  /*7520*/  I2IP.S8.S32.SAT R50, R55, R50, RZ ;  /* 0x0000003237327239 */ /* 0x000fe200000014ff */
[-C--:B------:R-:W-:Y:S01]  /*7530*/  IMAD R54, R0, R71.reuse, R54 ;  /* 0x0000004700367224 */ /* 0x080fe200078e0236 */
[----:B------:R-:W-:Y:S01]  /*7540*/  SHF.R.S32.HI R0, RZ, 0x18, R93 ;  /* 0x00000018ff007819 */ /* 0x000fe2000001145d */
[-C--:B------:R-:W-:Y:S01]  /*7550*/  IMAD R59, R86, R71.reuse, R59 ;  /* 0x00000047563b7224 */ /* 0x080fe200078e023b */
[----:B------:R-:W-:Y:S01]  /*7560*/  I2IP.S8.S32.SAT R48, R49, R48, R50 ;  /* 0x0000003031307239 */ /* 0x000fe20000001432 */
[-C--:B------:R-:W-:Y:S01]  /*7570*/  IMAD R56, R2, R71.reuse, R56 ;  /* 0x0000004702387224 */ /* 0x080fe200078e0238 */
[----:B------:R-:W-:Y:S01]  /*7580*/  MOV R2, R92 ;  /* 0x0000005c00027202 */ /* 0x000fe20000000f00 */
        /* <DEDUP_REMOVED lines=8> */
[-C--:B------:R-:W-:Y:S02]  /*7610*/  IMAD R60, R2, R71.reuse, R60 ;  /* 0x00000047023c7224 */ /* 0x080fe400078e023c */
[----:B------:R-:W-:Y:S01]  /*7620*/  IMAD R61, R3, R71, R61 ;  /* 0x00000047033d7224 */ /* 0x000fe200078e023d */
[----:B------:R-:W-:Y:S01]  /*7630*/  I2IP.S8.S32.SAT R58, R63, R58, RZ ;  /* 0x0000003a3f3a7239 */ /* 0x000fe200000014ff */
[----:B------:R-:W-:Y:S02]  /*7640*/  IMAD R67, R70, R67, RZ ;  /* 0x0000004346437224 */ /* 0x000fe400078e02ff */
[-C--:B------:R-:W-:Y:S01]  /*7650*/  IMAD R62, R0, R71.reuse, R62 ;  /* 0x00000047003e7224 */ /* 0x080fe200078e023e */
[----:B------:R-:W-:Y:S01]  /*7660*/  I2IP.S8.S32.SAT R50, R57, R56, R58 ;  /* 0x0000003839327239 */ /* 0x000fe2000000143a */
[----:B------:R-:W-:Y:S05]  /*7670*/  IMAD R67, R88, R71, R67 ;  /* 0x0000004758437224 */ /* 0x000fea00078e0243 */
[----:B------:R-:W-:Y:S04]  /*7680*/  I2IP.S8.S32.SAT R51, R67, R62, RZ ;  /* 0x0000003e43337239 */ /* 0x000fe800000014ff */
[----:B------:R-:W-:Y:S05]  /*7690*/  I2IP.S8.S32.SAT R51, R61, R60, R51 ;  /* 0x0000003c3d337239 */ /* 0x000fea0000001433 */
[----:B------:R1:W-:Y:S01]  /*76a0*/  STS.128 [R143+0x2200], R48 ;  /* 0x002200308f007388 */ /* 0x0003e20000000c00 */
[----:B------:R-:W-:Y:S01]  /*76b0*/  @!PT LDS RZ, [RZ] ;  /* 0x00000000fffff984 */ /* 0x000fe20000000800 */
[----:B------:R-:W-:Y:S01]  /*76c0*/  @!PT LDS RZ, [RZ] ;  /* 0x00000000fffff984 */ /* 0x000fe20000000800 */
[----:B------:R-:W-:Y:S01]  /*76d0*/  @!PT LDS RZ, [RZ] ;  /* 0x00000000fffff984 */ /* 0x000fe20000000800 */
[----:B------:R-:W-:Y:S01]  /*76e0*/  @!PT LDS RZ, [RZ] ;  /* 0x00000000fffff984 */ /* 0x000fe20000000800 */
[----:B------:R3:W-:Y:S07]  /*76f0*/  MEMBAR.ALL.CTA ;  /* 0x0000000000007992 */ /* 0x0007ee0000008000 */
[----:B---3--:R-:W3:Y:S02]  /*7700*/  FENCE.VIEW.ASYNC.S ;  /* 0x00000000000073c6 */ /* 0x008ee40000000000 */
[----:B---3--:R-:W-:Y:S06]  /*7710*/  BAR.SYNC.DEFER_BLOCKING 0x1, 0x80 ;  /* 0x0042000000007b1d */ /* 0x008fec0000010000 */
[----:B------:R-:W-:Y:S05]  /*7720*/  @P0 BRA `(.L_x_114) ;  /* 0x0000000000300947 */ /* 0x000fea0003800000 */
[----:B------:R-:W-:Y:S02]  /*7730*/  UIADD3 UR4, UPT, UPT, UR44, 0x2200, URZ ;  /* 0x000022002c047890 */ /* 0x000fe4000fffe0ff */
[----:B------:R-:W-:Y:S02]  /*7740*/  USHF.L.U32 UR9, UR45, 0x6, URZ ;  /* 0x000000062d097899 */ /* 0x000fe400080006ff */
[----:B------:R-:W-:Y:S02]  /*7750*/  USHF.L.U32 UR10, UR46, 0x7, URZ ;  /* 0x000000072e0a7899 */ /* 0x000fe400080006ff */
[----:B------:R-:W-:Y:S01]  /*7760*/  MOV R153, UR4 ;  /* 0x0000000400997c02 */ /* 0x000fe20008000f00 */
[----:B------:R-:W-:Y:S01]  /*7770*/  UIADD3 UR4, UP0, UPT, UR62, 0x680, URZ ;  /* 0x000006803e047890 */ /* 0x000fe2000ff1e0ff */
[----:B------:R-:W-:Y:S02]  /*7780*/  UMOV UR11, UR36 ;  /* 0x00000024000b7c82 */ /* 0x000fe40008000000 */
[----:B------:R-:W-:Y:S01]  /*7790*/  R2UR UR8, R153 ;  /* 0x00000000990872ca */ /* 0x000fe200000e0000 */
[----:B------:R-:W-:Y:S11]  /*77a0*/  UIADD3.X UR5, UPT, UPT, URZ, UR63, URZ, UP0, !UPT ;  /* 0x0000003fff057290 */ /* 0x000ff600087fe4ff */
[----:B------:R-:W-:Y:S01]  /*77b0*/  @!UPT UIADD3 URZ, UPT, UPT, URZ, URZ, URZ ;  /* 0x000000fffffff290 */ /* 0x000fe2000fffe0ff */
[----:B------:R3:W-:Y:S01]  /*77c0*/  UTMASTG.3D [UR8], [UR4] ;  /* 0x00000008040073b5 */ /* 0x0007e20008010000 */
[----:B------:R0:W-:Y:S01]  /*77d0*/  UTMACMDFLUSH ;  /* 0x00000000000079b7 */ /* 0x0001e20000000000 */
[----:B---3--:R-:W-:Y:S04]  /*77e0*/  DEPBAR.LE SB0, 0x0 ;  /* 0x000080000000791a */ /* 0x008fe80000000000 */
.L_x_114:
[----:B------:R-:W-:Y:S05]  /*77f0*/  BSYNC.RECONVERGENT B0 ;  /* 0x0000000000007941 */ /* 0x000fea0003800200 */
.L_x_113:
[----:B------:R-:W-:Y:S01]  /*7800*/  BAR.SYNC.DEFER_BLOCKING 0x1, 0x80 ;  /* 0x0042000000007b1d */ /* 0x000fe20000010000 */
[----:B------:R-:W-:Y:S01]  /*7810*/  ISETP.NE.AND P0, PT, R149, 0x2, PT ;  /* 0x000000029500780c */ /* 0x000fe20003f05270 */
[----:B------:R-:W-:Y:S01]  /*7820*/  UISETP.NE.AND UP0, UPT, UR47, URZ, UPT ;  /* 0x000000ff2f00728c */ /* 0x000fe2000bf05270 */
[----:B------:R-:W-:Y:S01]  /*7830*/  ISETP.NE.AND P1, PT, R68, 0x4, PT ;  /* 0x000000044400780c */ /* 0x000fe20003f25270 */
[----:B------:R-:W-:Y:S01]  /*7840*/  UIADD3 UR45, UPT, UPT, UR37, UR57, URZ ;  /* 0x00000039252d7290 */ /* 0x000fe2000fffe0ff */
[----:B------:R-:W-:Y:S01]  /*7850*/  SEL R2, RZ, 0x1, P0 ;  /* 0x00000001ff027807 */ /* 0x000fe20000000000 */
[----:B------:R-:W-:Y:S01]  /*7860*/  UIADD3 UR46, UPT, UPT, UR38, UR60, URZ ;  /* 0x0000003c262e7290 */ /* 0x000fe2000fffe0ff */
[----:B------:R-:W-:Y:S02]  /*7870*/  SEL R0, RZ, 0x1, P1 ;  /* 0x00000001ff007807 */ /* 0x000fe40000800000 */
[----:B------:R-:W-:Y:S02]  /*7880*/  LOP3.LUT R151, R151, R2, RZ, 0x3c, !PT ;  /* 0x0000000297977212 */ /* 0x000fe400078e3cff */
[----:B------:R-:W-:Y:S02]  /*7890*/  LOP3.LUT R152, R152, R0, RZ, 0x3c, !PT ;  /* 0x0000000098987212 */ /* 0x000fe400078e3cff */
[----:B------:R-:W-:Y:S02]  /*78a0*/  SEL R149, R149, RZ, P0 ;  /* 0x000000ff95957207 */ /* 0x000fe40000000000 */
[----:B------:R-:W-:Y:S01]  /*78b0*/  SEL R68, R68, RZ, P1 ;  /* 0x000000ff44447207 */ /* 0x000fe20000800000 */
[----:B------:R-:W-:Y:S01]  /*78c0*/  UMOV UR36, UR51 ;  /* 0x0000003300247c82 */ /* 0x000fe20008000000 */
[----:B------:R-:W-:Y:S05]  /*78d0*/  BRA.U UP0, `(.L_x_115) ;  /* 0xffffffd900dc7547 */ /* 0x000fea000b83ffff */
[----:B------:R-:W-:Y:S05]  /*78e0*/  EXIT ;  /* 0x000000000000794d */ /* 0x000fea0003800000 */
.L_x_25:
[----:B--2---:R2:W3:Y:S02]  /*78f0*/  SYNCS.PHASECHK.TRANS64.TRYWAIT P0, [R0+URZ+0x1a0], R2 ;  /* 0x0001a002000075a7 */ /* 0x0044e400080011ff */
[----:B---3--:R-:W-:Y:S05]  /*7900*/  @!P0 NANOSLEEP.SYNCS 0x989680 ;  /* 0x009896800000895d */ /* 0x008fea0003900000 */
[----:B------:R-:W3:Y:S02]  /*7910*/  @!P0 SYNCS.PHASECHK.TRANS64 P0, [R0+URZ+0x1a0], R2 ;  /* 0x0001a002000085a7 */ /* 0x000ee400080010ff */
[----:B---3--:R-:W-:Y:S05]  /*7920*/  @!P0 BRA `(.L_x_25) ;  /* 0xfffffffc00f08947 */ /* 0x008fea000383ffff */
[----:B------:R-:W-:Y:S05]  /*7930*/  BRA `(.L_x_116) ;  /* 0xffffffa0002c7947 */ /* 0x000fea000383ffff */
.L_x_28:
[----:B-1----:R-:W-:-:S07]  /*7940*/  MOV R0, UR33 ;  /* 0x0000002100007c02 */ /* 0x002fce0008000f00 */
.L_x_117:
[----:B-1----:R1:W2:Y:S02]  /*7950*/  SYNCS.PHASECHK.TRANS64.TRYWAIT P0, [R0+URZ+0x88], R3 ;  /* 0x00008803000075a7 */ /* 0x0022a400080011ff */
[----:B--2---:R-:W-:Y:S05]  /*7960*/  @!P0 NANOSLEEP.SYNCS 0x989680 ;  /* 0x009896800000895d */ /* 0x004fea0003900000 */
[----:B------:R-:W2:Y:S02]  /*7970*/  @!P0 SYNCS.PHASECHK.TRANS64 P0, [R0+URZ+0x88], R3 ;  /* 0x00008803000085a7 */ /* 0x000ea400080010ff */
[----:B--2---:R-:W-:Y:S05]  /*7980*/  @!P0 BRA `(.L_x_117) ;  /* 0xfffffffc00f08947 */ /* 0x004fea000383ffff */
[----:B------:R-:W-:Y:S05]  /*7990*/  BRA `(.L_x_27) ;  /* 0xffffffa000747947 */ /* 0x000fea000383ffff */
.L_x_35:
[----:B-1----:R-:W-:-:S07]  /*79a0*/  MOV R0, UR17 ;  /* 0x0000001100007c02 */ /* 0x002fce0008000f00 */
.L_x_118:
[----:B-1----:R1:W2:Y:S02]  /*79b0*/  SYNCS.PHASECHK.TRANS64.TRYWAIT P0, [R0+URZ+0x88], R3 ;  /* 0x00008803000075a7 */ /* 0x0022a400080011ff */
[----:B--2---:R-:W-:Y:S05]  /*79c0*/  @!P0 NANOSLEEP.SYNCS 0x989680 ;  /* 0x009896800000895d */ /* 0x004fea0003900000 */
[----:B------:R-:W2:Y:S02]  /*79d0*/  @!P0 SYNCS.PHASECHK.TRANS64 P0, [R0+URZ+0x88], R3 ;  /* 0x00008803000085a7 */ /* 0x000ea400080010ff */
[----:B--2---:R-:W-:Y:S05]  /*79e0*/  @!P0 BRA `(.L_x_118) ;  /* 0xfffffffc00f08947 */ /* 0x004fea000383ffff */
[----:B------:R-:W-:Y:S05]  /*79f0*/  BRA `(.L_x_34) ;  /* 0xffffffa400307947 */ /* 0x000fea000383ffff */
.L_x_40:
[----:B-1----:R1:W2:Y:S02]  /*7a00*/  SYNCS.PHASECHK.TRANS64.TRYWAIT P0, [R3+URZ+0x130], R0 ;  /* 0x00013000030075a7 */ /* 0x0022a400080011ff */
[----:B--2---:R-:W-:Y:S05]  /*7a10*/  @!P0 NANOSLEEP.SYNCS 0x989680 ;  /* 0x009896800000895d */ /* 0x004fea0003900000 */
[----:B------:R-:W2:Y:S02]  /*7a20*/  @!P0 SYNCS.PHASECHK.TRANS64 P0, [R3+URZ+0x130], R0 ;  /* 0x00013000030085a7 */ /* 0x000ea400080010ff */
[----:B--2---:R-:W-:Y:S05]  /*7a30*/  @!P0 BRA `(.L_x_40) ;  /* 0xfffffffc00f08947 */ /* 0x004fea000383ffff */
[----:B------:R-:W-:Y:S05]  /*7a40*/  BRA `(.L_x_119) ;  /* 0xffffffa400d47947 */ /* 0x000fea000383ffff */
.L_x_44:
[----:B------:R-:W-:-:S07]  /*7a50*/  MOV R0, UR4 ;  /* 0x0000000400007c02 */ /* 0x000fce0008000f00 */
.L_x_120:
[----:B-1----:R1:W2:Y:S02]  /*7a60*/  SYNCS.PHASECHK.TRANS64.TRYWAIT P0, [R0+URZ], R2 ;  /* 0x00000002000075a7 */ /* 0x0022a400080011ff */
[----:B--2---:R-:W-:Y:S05]  /*7a70*/  @!P0 NANOSLEEP.SYNCS 0x989680 ;  /* 0x009896800000895d */ /* 0x004fea0003900000 */
[----:B------:R-:W2:Y:S02]  /*7a80*/  @!P0 SYNCS.PHASECHK.TRANS64 P0, [R0+URZ], R2 ;  /* 0x00000002000085a7 */ /* 0x000ea400080010ff */
[----:B--2---:R-:W-:Y:S05]  /*7a90*/  @!P0 BRA `(.L_x_120) ;  /* 0xfffffffc00f08947 */ /* 0x004fea000383ffff */
[----:B------:R-:W-:Y:S05]  /*7aa0*/  BRA `(.L_x_121) ;  /* 0xffffffac00787947 */ /* 0x000fea000383ffff */
.L_x_45:
[----:B------:R-:W-:-:S07]  /*7ab0*/  MOV R0, UR5 ;  /* 0x0000000500007c02 */ /* 0x000fce0008000f00 */
.L_x_122:
[----:B-1----:R1:W2:Y:S02]  /*7ac0*/  SYNCS.PHASECHK.TRANS64.TRYWAIT P0, [R0+URZ], R3 ;  /* 0x00000003000075a7 */ /* 0x0022a400080011ff */
[----:B--2---:R-:W-:Y:S05]  /*7ad0*/  @!P0 NANOSLEEP.SYNCS 0x989680 ;  /* 0x009896800000895d */ /* 0x004fea0003900000 */
[----:B------:R-:W2:Y:S02]  /*7ae0*/  @!P0 SYNCS.PHASECHK.TRANS64 P0, [R0+URZ], R3 ;  /* 0x00000003000085a7 */ /* 0x000ea400080010ff */
[----:B--2---:R-:W-:Y:S05]  /*7af0*/  @!P0 BRA `(.L_x_122) ;  /* 0xfffffffc00f08947 */ /* 0x004fea000383ffff */
[----:B------:R-:W-:Y:S05]  /*7b00*/  BRA `(.L_x_123) ;  /* 0xffffffac00847947 */ /* 0x000fea000383ffff */
.L_x_46:
[----:B------:R-:W-:-:S07]  /*7b10*/  MOV R0, UR5 ;  /* 0x0000000500007c02 */ /* 0x000fce0008000f00 */
.L_x_124:
[----:B-1----:R1:W2:Y:S02]  /*7b20*/  SYNCS.PHASECHK.TRANS64.TRYWAIT P0, [R0+URZ], R3 ;  /* 0x00000003000075a7 */ /* 0x0022a400080011ff */
[----:B--2---:R-:W-:Y:S05]  /*7b30*/  @!P0 NANOSLEEP.SYNCS 0x989680 ;  /* 0x009896800000895d */ /* 0x004fea0003900000 */
[----:B------:R-:W2:Y:S02]  /*7b40*/  @!P0 SYNCS.PHASECHK.TRANS64 P0, [R0+URZ], R3 ;  /* 0x00000003000085a7 */ /* 0x000ea400080010ff */
[----:B--2---:R-:W-:Y:S05]  /*7b50*/  @!P0 BRA `(.L_x_124) ;  /* 0xfffffffc00f08947 */ /* 0x004fea000383ffff */
[----:B------:R-:W-:Y:S05]  /*7b60*/  BRA `(.L_x_125) ;  /* 0xffffffac00907947 */ /* 0x000fea000383ffff */
.L_x_47:
[----:B------:R-:W-:-:S07]  /*7b70*/  MOV R0, UR5 ;  /* 0x0000000500007c02 */ /* 0x000fce0008000f00 */
.L_x_126:
[----:B-1----:R1:W2:Y:S02]  /*7b80*/  SYNCS.PHASECHK.TRANS64.TRYWAIT P0, [R0+URZ], R3 ;  /* 0x00000003000075a7 */ /* 0x0022a400080011ff */
[----:B--2---:R-:W-:Y:S05]  /*7b90*/  @!P0 NANOSLEEP.SYNCS 0x989680 ;  /* 0x009896800000895d */ /* 0x004fea0003900000 */
[----:B------:R-:W2:Y:S02]  /*7ba0*/  @!P0 SYNCS.PHASECHK.TRANS64 P0, [R0+URZ], R3 ;  /* 0x00000003000085a7 */ /* 0x000ea400080010ff */
[----:B--2---:R-:W-:Y:S05]  /*7bb0*/  @!P0 BRA `(.L_x_126) ;  /* 0xfffffffc00f08947 */ /* 0x004fea000383ffff */
[----:B------:R-:W-:Y:S05]  /*7bc0*/  BRA `(.L_x_127) ;  /* 0xffffffac009c7947 */ /* 0x000fea000383ffff */
.L_x_48:
[----:B------:R-:W-:-:S07]  /*7bd0*/  MOV R0, UR5 ;  /* 0x0000000500007c02 */ /* 0x000fce0008000f00 */
.L_x_128:
[----:B-1----:R1:W2:Y:S02]  /*7be0*/  SYNCS.PHASECHK.TRANS64.TRYWAIT P0, [R0+URZ], R3 ;  /* 0x00000003000075a7 */ /* 0x0022a400080011ff */
[----:B--2---:R-:W-:Y:S05]  /*7bf0*/  @!P0 NANOSLEEP.SYNCS 0x989680 ;  /* 0x009896800000895d */ /* 0x004fea0003900000 */
[----:B------:R-:W2:Y:S02]  /*7c00*/  @!P0 SYNCS.PHASECHK.TRANS64 P0, [R0+URZ], R3 ;  /* 0x00000003000085a7 */ /* 0x000ea400080010ff */
[----:B--2---:R-:W-:Y:S05]  /*7c10*/  @!P0 BRA `(.L_x_128) ;  /* 0xfffffffc00f08947 */ /* 0x004fea000383ffff */
[----:B------:R-:W-:Y:S05]  /*7c20*/  BRA `(.L_x_129) ;  /* 0xffffffac00a87947 */ /* 0x000fea000383ffff */
.L_x_49:
[----:B------:R-:W-:-:S07]  /*7c30*/  MOV R0, UR5 ;  /* 0x0000000500007c02 */ /* 0x000fce0008000f00 */
.L_x_130:
[----:B-1----:R1:W2:Y:S02]  /*7c40*/  SYNCS.PHASECHK.TRANS64.TRYWAIT P0, [R0+URZ], R3 ;  /* 0x00000003000075a7 */ /* 0x0022a400080011ff */
[----:B--2---:R-:W-:Y:S05]  /*7c50*/  @!P0 NANOSLEEP.SYNCS 0x989680 ;  /* 0x009896800000895d */ /* 0x004fea0003900000 */
[----:B------:R-:W2:Y:S02]  /*7c60*/  @!P0 SYNCS.PHASECHK.TRANS64 P0, [R0+URZ], R3 ;  /* 0x00000003000085a7 */ /* 0x000ea400080010ff */
[----:B--2---:R-:W-:Y:S05]  /*7c70*/  @!P0 BRA `(.L_x_130) ;  /* 0xfffffffc00f08947 */ /* 0x004fea000383ffff */
[----:B------:R-:W-:Y:S05]  /*7c80*/  BRA `(.L_x_131) ;  /* 0xffffffac00b47947 */ /* 0x000fea000383ffff */
.L_x_50:
[----:B------:R-:W-:-:S07]  /*7c90*/  MOV R0, UR5 ;  /* 0x0000000500007c02 */ /* 0x000fce0008000f00 */
.L_x_132:
[----:B-1----:R1:W2:Y:S02]  /*7ca0*/  SYNCS.PHASECHK.TRANS64.TRYWAIT P0, [R0+URZ], R3 ;  /* 0x00000003000075a7 */ /* 0x0022a400080011ff */
[----:B--2---:R-:W-:Y:S05]  /*7cb0*/  @!P0 NANOSLEEP.SYNCS 0x989680 ;  /* 0x009896800000895d */ /* 0x004fea0003900000 */
[----:B------:R-:W2:Y:S02]  /*7cc0*/  @!P0 SYNCS.PHASECHK.TRANS64 P0, [R0+URZ], R3 ;  /* 0x00000003000085a7 */ /* 0x000ea400080010ff */
[----:B--2---:R-:W-:Y:S05]  /*7cd0*/  @!P0 BRA `(.L_x_132) ;  /* 0xfffffffc00f08947 */ /* 0x004fea000383ffff */
[----:B------:R-:W-:Y:S05]  /*7ce0*/  BRA `(.L_x_133) ;  /* 0xffffffac00c07947 */ /* 0x000fea000383ffff */
.L_x_51:
[----:B------:R-:W-:-:S07]  /*7cf0*/  MOV R0, UR5 ;  /* 0x0000000500007c02 */ /* 0x000fce0008000f00 */
.L_x_134:
[----:B-1----:R1:W2:Y:S02]  /*7d00*/  SYNCS.PHASECHK.TRANS64.TRYWAIT P0, [R0+URZ], R3 ;  /* 0x00000003000075a7 */ /* 0x0022a400080011ff */
[----:B--2---:R-:W-:Y:S05]  /*7d10*/  @!P0 NANOSLEEP.SYNCS 0x989680 ;  /* 0x009896800000895d */ /* 0x004fea0003900000 */
[----:B------:R-:W2:Y:S02]  /*7d20*/  @!P0 SYNCS.PHASECHK.TRANS64 P0, [R0+URZ], R3 ;  /* 0x00000003000085a7 */ /* 0x000ea400080010ff */
[----:B--2---:R-:W-:Y:S05]  /*7d30*/  @!P0 BRA `(.L_x_134) ;  /* 0xfffffffc00f08947 */ /* 0x004fea000383ffff */
[----:B------:R-:W-:Y:S05]  /*7d40*/  BRA `(.L_x_135) ;  /* 0xffffffac00cc7947 */ /* 0x000fea000383ffff */
.L_x_52:
[----:B------:R-:W-:-:S07]  /*7d50*/  MOV R0, UR5 ;  /* 0x0000000500007c02 */ /* 0x000fce0008000f00 */
.L_x_136:
[----:B-1----:R1:W2:Y:S02]  /*7d60*/  SYNCS.PHASECHK.TRANS64.TRYWAIT P0, [R0+URZ], R3 ;  /* 0x00000003000075a7 */ /* 0x0022a400080011ff */
[----:B--2---:R-:W-:Y:S05]  /*7d70*/  @!P0 NANOSLEEP.SYNCS 0x989680 ;  /* 0x009896800000895d */ /* 0x004fea0003900000 */
[----:B------:R-:W2:Y:S02]  /*7d80*/  @!P0 SYNCS.PHASECHK.TRANS64 P0, [R0+URZ], R3 ;  /* 0x00000003000085a7 */ /* 0x000ea400080010ff */
[----:B--2---:R-:W-:Y:S05]  /*7d90*/  @!P0 BRA `(.L_x_136) ;  /* 0xfffffffc00f08947 */ /* 0x004fea000383ffff */
[----:B------:R-:W-:Y:S05]  /*7da0*/  BRA `(.L_x_137) ;  /* 0xffffffac00d87947 */ /* 0x000fea000383ffff */
.L_x_53:
[----:B------:R-:W-:-:S07]  /*7db0*/  MOV R0, UR5 ;  /* 0x0000000500007c02 */ /* 0x000fce0008000f00 */
.L_x_138:
[----:B-1----:R1:W2:Y:S02]  /*7dc0*/  SYNCS.PHASECHK.TRANS64.TRYWAIT P0, [R0+URZ], R3 ;  /* 0x00000003000075a7 */ /* 0x0022a400080011ff */
[----:B--2---:R-:W-:Y:S05]  /*7dd0*/  @!P0 NANOSLEEP.SYNCS 0x989680 ;  /* 0x009896800000895d */ /* 0x004fea0003900000 */
[----:B------:R-:W2:Y:S02]  /*7de0*/  @!P0 SYNCS.PHASECHK.TRANS64 P0, [R0+URZ], R3 ;  /* 0x00000003000085a7 */ /* 0x000ea400080010ff */
[----:B--2---:R-:W-:Y:S05]  /*7df0*/  @!P0 BRA `(.L_x_138) ;  /* 0xfffffffc00f08947 */ /* 0x004fea000383ffff */
[----:B------:R-:W-:Y:S05]  /*7e00*/  BRA `(.L_x_139) ;  /* 0xffffffac00e47947 */ /* 0x000fea000383ffff */
.L_x_54:
[----:B------:R-:W-:-:S07]  /*7e10*/  MOV R0, UR5 ;  /* 0x0000000500007c02 */ /* 0x000fce0008000f00 */
.L_x_140:
[----:B-1----:R1:W2:Y:S02]  /*7e20*/  SYNCS.PHASECHK.TRANS64.TRYWAIT P0, [R0+URZ], R3 ;  /* 0x00000003000075a7 */ /* 0x0022a400080011ff */
[----:B--2---:R-:W-:Y:S05]  /*7e30*/  @!P0 NANOSLEEP.SYNCS 0x989680 ;  /* 0x009896800000895d */ /* 0x004fea0003900000 */
[----:B------:R-:W2:Y:S02]  /*7e40*/  @!P0 SYNCS.PHASECHK.TRANS64 P0, [R0+URZ], R3 ;  /* 0x00000003000085a7 */ /* 0x000ea400080010ff */
[----:B--2---:R-:W-:Y:S05]  /*7e50*/  @!P0 BRA `(.L_x_140) ;  /* 0xfffffffc00f08947 */ /* 0x004fea000383ffff */
[----:B------:R-:W-:Y:S05]  /*7e60*/  BRA `(.L_x_141) ;  /* 0xffffffac00f07947 */ /* 0x000fea000383ffff */
.L_x_55:
[----:B------:R-:W-:-:S07]  /*7e70*/  MOV R0, UR5 ;  /* 0x0000000500007c02 */ /* 0x000fce0008000f00 */
.L_x_142:
[----:B-1----:R1:W2:Y:S02]  /*7e80*/  SYNCS.PHASECHK.TRANS64.TRYWAIT P0, [R0+URZ], R3 ;  /* 0x00000003000075a7 */ /* 0x0022a400080011ff */
[----:B--2---:R-:W-:Y:S05]  /*7e90*/  @!P0 NANOSLEEP.SYNCS 0x989680 ;  /* 0x009896800000895d */ /* 0x004fea0003900000 */
[----:B------:R-:W2:Y:S02]  /*7ea0*/  @!P0 SYNCS.PHASECHK.TRANS64 P0, [R0+URZ], R3 ;  /* 0x00000003000085a7 */ /* 0x000ea400080010ff */
[----:B--2---:R-:W-:Y:S05]  /*7eb0*/  @!P0 BRA `(.L_x_142) ;  /* 0xfffffffc00f08947 */ /* 0x004fea000383ffff */
[----:B------:R-:W-:Y:S05]  /*7ec0*/  BRA `(.L_x_143) ;  /* 0xffffffac00fc7947 */ /* 0x000fea000383ffff */
.L_x_56:
[----:B------:R-:W-:-:S07]  /*7ed0*/  MOV R0, UR5 ;  /* 0x0000000500007c02 */ /* 0x000fce0008000f00 */
.L_x_144:
[----:B-1----:R1:W2:Y:S02]  /*7ee0*/  SYNCS.PHASECHK.TRANS64.TRYWAIT P0, [R0+URZ], R3 ;  /* 0x00000003000075a7 */ /* 0x0022a400080011ff */
[----:B--2---:R-:W-:Y:S05]  /*7ef0*/  @!P0 NANOSLEEP.SYNCS 0x989680 ;  /* 0x009896800000895d */ /* 0x004fea0003900000 */
[----:B------:R-:W2:Y:S02]  /*7f00*/  @!P0 SYNCS.PHASECHK.TRANS64 P0, [R0+URZ], R3 ;  /* 0x00000003000085a7 */ /* 0x000ea400080010ff */
[----:B--2---:R-:W-:Y:S05]  /*7f10*/  @!P0 BRA `(.L_x_144) ;  /* 0xfffffffc00f08947 */ /* 0x004fea000383ffff */
[----:B------:R-:W-:Y:S05]  /*7f20*/  BRA `(.L_x_145) ;  /* 0xffffffb000087947 */ /* 0x000fea000383ffff */
.L_x_57:
[----:B------:R-:W-:-:S07]  /*7f30*/  MOV R0, UR5 ;  /* 0x0000000500007c02 */ /* 0x000fce0008000f00 */
.L_x_146:
[----:B-1----:R1:W2:Y:S02]  /*7f40*/  SYNCS.PHASECHK.TRANS64.TRYWAIT P0, [R0+URZ], R3 ;  /* 0x00000003000075a7 */ /* 0x0022a400080011ff */
[----:B--2---:R-:W-:Y:S05]  /*7f50*/  @!P0 NANOSLEEP.SYNCS 0x989680 ;  /* 0x009896800000895d */ /* 0x004fea0003900000 */
[----:B------:R-:W2:Y:S02]  /*7f60*/  @!P0 SYNCS.PHASECHK.TRANS64 P0, [R0+URZ], R3 ;  /* 0x00000003000085a7 */ /* 0x000ea400080010ff */
[----:B--2---:R-:W-:Y:S05]  /*7f70*/  @!P0 BRA `(.L_x_146) ;  /* 0xfffffffc00f08947 */ /* 0x004fea000383ffff */
[----:B------:R-:W-:Y:S05]  /*7f80*/  BRA `(.L_x_147) ;  /* 0xffffffb000147947 */ /* 0x000fea000383ffff */
.L_x_58:
[----:B------:R-:W-:-:S07]  /*7f90*/  MOV R0, UR5 ;  /* 0x0000000500007c02 */ /* 0x000fce0008000f00 */
.L_x_148:
[----:B-1----:R1:W2:Y:S02]  /*7fa0*/  SYNCS.PHASECHK.TRANS64.TRYWAIT P0, [R0+URZ], R3 ;  /* 0x00000003000075a7 */ /* 0x0022a400080011ff */
[----:B--2---:R-:W-:Y:S05]  /*7fb0*/  @!P0 NANOSLEEP.SYNCS 0x989680 ;  /* 0x009896800000895d */ /* 0x004fea0003900000 */
[----:B------:R-:W2:Y:S02]  /*7fc0*/  @!P0 SYNCS.PHASECHK.TRANS64 P0, [R0+URZ], R3 ;  /* 0x00000003000085a7 */ /* 0x000ea400080010ff */
[----:B--2---:R-:W-:Y:S05]  /*7fd0*/  @!P0 BRA `(.L_x_148) ;  /* 0xfffffffc00f08947 */ /* 0x004fea000383ffff */
[----:B------:R-:W-:Y:S05]  /*7fe0*/  BRA `(.L_x_149) ;  /* 0xffffffb000207947 */ /* 0x000fea000383ffff */
.L_x_59:
[----:B------:R-:W-:-:S07]  /*7ff0*/  MOV R0, UR5 ;  /* 0x0000000500007c02 */ /* 0x000fce0008000f00 */
.L_x_150:
[----:B-1----:R1:W2:Y:S02]  /*8000*/  SYNCS.PHASECHK.TRANS64.TRYWAIT P0, [R0+URZ], R3 ;  /* 0x00000003000075a7 */ /* 0x0022a400080011ff */
[----:B--2---:R-:W-:Y:S05]  /*8010*/  @!P0 NANOSLEEP.SYNCS 0x989680 ;  /* 0x009896800000895d */ /* 0x004fea0003900000 */
[----:B------:R-:W2:Y:S02]  /*8020*/  @!P0 SYNCS.PHASECHK.TRANS64 P0, [R0+URZ], R3 ;  /* 0x00000003000085a7 */ /* 0x000ea400080010ff */
[----:B--2---:R-:W-:Y:S05]  /*8030*/  @!P0 BRA `(.L_x_150) ;  /* 0xfffffffc00f08947 */ /* 0x004fea000383ffff */
[----:B------:R-:W-:Y:S05]  /*8040*/  BRA `(.L_x_151) ;  /* 0xffffffb0002c7947 */ /* 0x000fea000383ffff */
.L_x_62:
[----:B-1----:R1:W2:Y:S02]  /*8050*/  SYNCS.PHASECHK.TRANS64.TRYWAIT P0, [R2+URZ+0x190], R4 ;  /* 0x00019004020075a7 */ /* 0x0022a400080011ff */
[----:B--2---:R-:W-:Y:S05]  /*8060*/  @!P0 NANOSLEEP.SYNCS 0x989680 ;  /* 0x009896800000895d */ /* 0x004fea0003900000 */
[----:B------:R-:W2:Y:S02]  /*8070*/  @!P0 SYNCS.PHASECHK.TRANS64 P0, [R2+URZ+0x190], R4 ;  /* 0x00019004020085a7 */ /* 0x000ea400080010ff */
[----:B--2---:R-:W-:Y:S05]  /*8080*/  @!P0 BRA `(.L_x_62) ;  /* 0xfffffffc00f08947 */ /* 0x004fea000383ffff */
[----:B------:R-:W-:Y:S05]  /*8090*/  BRA `(.L_x_152) ;  /* 0xffffffb000887947 */ /* 0x000fea000383ffff */
.L_x_63:
[----:B------:R-:W-:-:S07]  /*80a0*/  MOV R2, UR4 ;  /* 0x0000000400027c02 */ /* 0x000fce0008000f00 */
.L_x_153:
[----:B-1----:R1:W2:Y:S02]  /*80b0*/  SYNCS.PHASECHK.TRANS64.TRYWAIT P0, [R2+URZ+0x140], R5 ;  /* 0x00014005020075a7 */ /* 0x0022a400080011ff */
[----:B--2---:R-:W-:Y:S05]  /*80c0*/  @!P0 NANOSLEEP.SYNCS 0x989680 ;  /* 0x009896800000895d */ /* 0x004fea0003900000 */
[----:B------:R-:W2:Y:S02]  /*80d0*/  @!P0 SYNCS.PHASECHK.TRANS64 P0, [R2+URZ+0x140], R5 ;  /* 0x00014005020085a7 */ /* 0x000ea400080010ff */
[----:B--2---:R-:W-:Y:S05]  /*80e0*/  @!P0 BRA `(.L_x_153) ;  /* 0xfffffffc00f08947 */ /* 0x004fea000383ffff */
[----:B------:R-:W-:Y:S05]  /*80f0*/  BRA `(.L_x_154) ;  /* 0xffffffb000987947 */ /* 0x000fea000383ffff */
.L_x_64:
[----:B-1----:R1:W2:Y:S02]  /*8100*/  SYNCS.PHASECHK.TRANS64.TRYWAIT P1, [R2+URZ+0x130], R4 ;  /* 0x00013004020075a7 */ /* 0x0022a400080211ff */
[----:B--2---:R-:W-:Y:S05]  /*8110*/  @!P1 NANOSLEEP.SYNCS 0x989680 ;  /* 0x009896800000995d */ /* 0x004fea0003900000 */
[----:B------:R-:W2:Y:S02]  /*8120*/  @!P1 SYNCS.PHASECHK.TRANS64 P1, [R2+URZ+0x130], R4 ;  /* 0x00013004020095a7 */ /* 0x000ea400080210ff */
[----:B--2---:R-:W-:Y:S05]  /*8130*/  @!P1 BRA `(.L_x_64) ;  /* 0xfffffffc00f09947 */ /* 0x004fea000383ffff */
[----:B------:R-:W-:Y:S05]  /*8140*/  BRA `(.L_x_155) ;  /* 0xffffffb000c87947 */ /* 0x000fea000383ffff */
.L_x_67:
[----:B------:R-:W-:-:S07]  /*8150*/  MOV R0, UR4 ;  /* 0x0000000400007c02 */ /* 0x000fce0008000f00 */
.L_x_156:
[----:B-1----:R1:W2:Y:S02]  /*8160*/  SYNCS.PHASECHK.TRANS64.TRYWAIT P0, [R0+URZ+0x140], R2 ;  /* 0x00014002000075a7 */ /* 0x0022a400080011ff */
[----:B--2---:R-:W-:Y:S05]  /*8170*/  @!P0 NANOSLEEP.SYNCS 0x989680 ;  /* 0x009896800000895d */ /* 0x004fea0003900000 */
[----:B------:R-:W2:Y:S02]  /*8180*/  @!P0 SYNCS.PHASECHK.TRANS64 P0, [R0+URZ+0x140], R2 ;  /* 0x00014002000085a7 */ /* 0x000ea400080010ff */
[----:B--2---:R-:W-:Y:S05]  /*8190*/  @!P0 BRA `(.L_x_156) ;  /* 0xfffffffc00f08947 */ /* 0x004fea000383ffff */
[----:B------:R-:W-:Y:S05]  /*81a0*/  BRA `(.L_x_66) ;  /* 0xffffffb4001c7947 */ /* 0x000fea000383ffff */
.L_x_74:
[----:B-1----:R1:W2:Y:S02]  /*81b0*/  SYNCS.PHASECHK.TRANS64.TRYWAIT P1, [R0+URZ+0x130], R2 ;  /* 0x00013002000075a7 */ /* 0x0022a400080211ff */
[----:B--2---:R-:W-:Y:S05]  /*81c0*/  @!P1 NANOSLEEP.SYNCS 0x989680 ;  /* 0x009896800000995d */ /* 0x004fea0003900000 */
[----:B------:R-:W2:Y:S02]  /*81d0*/  @!P1 SYNCS.PHASECHK.TRANS64 P1, [R0+URZ+0x130], R2 ;  /* 0x00013002000095a7 */ /* 0x000ea400080210ff */
[----:B--2---:R-:W-:Y:S05]  /*81e0*/  @!P1 BRA `(.L_x_74) ;  /* 0xfffffffc00f09947 */ /* 0x004fea000383ffff */
[----:B------:R-:W-:Y:S05]  /*81f0*/  BRA `(.L_x_157) ;  /* 0xffffffb800807947 */ /* 0x000fea000383ffff */
.L_x_75:
[----:B------:R-:W-:-:S07]  /*8200*/  MOV R2, UR22 ;  /* 0x0000001600027c02 */ /* 0x000fce0008000f00 */
.L_x_158:
[----:B-1----:R1:W2:Y:S02]  /*8210*/  SYNCS.PHASECHK.TRANS64.TRYWAIT P0, [R2+URZ+0x170], R0 ;  /* 0x00017000020075a7 */ /* 0x0022a400080011ff */
[----:B--2---:R-:W-:Y:S05]  /*8220*/  @!P0 NANOSLEEP.SYNCS 0x989680 ;  /* 0x009896800000895d */ /* 0x004fea0003900000 */
[----:B------:R-:W2:Y:S02]  /*8230*/  @!P0 SYNCS.PHASECHK.TRANS64 P0, [R2+URZ+0x170], R0 ;  /* 0x00017000020085a7 */ /* 0x000ea400080010ff */
[----:B--2---:R-:W-:Y:S05]  /*8240*/  @!P0 BRA `(.L_x_158) ;  /* 0xfffffffc00f08947 */ /* 0x004fea000383ffff */
[----:B------:R-:W-:Y:S05]  /*8250*/  BRA `(.L_x_159) ;  /* 0xffffffb800b87947 */ /* 0x000fea000383ffff */
.L_x_78:
[----:B------:R-:W-:Y:S07]  /*8260*/  MOV R0, UR5 ;  /* 0x0000000500007c02 */ /* 0x000fee0008000f00 */
.L_x_160:
[----:B-1----:R1:W2:Y:S02]  /*8270*/  SYNCS.PHASECHK.TRANS64.TRYWAIT P0, [R0+URZ], R2 ;  /* 0x00000002000075a7 */ /* 0x0022a400080011ff */
[----:B--2---:R-:W-:Y:S05]  /*8280*/  @!P0 NANOSLEEP.SYNCS 0x989680 ;  /* 0x009896800000895d */ /* 0x004fea0003900000 */
[----:B------:R-:W2:Y:S02]  /*8290*/  @!P0 SYNCS.PHASECHK.TRANS64 P0, [R0+URZ], R2 ;  /* 0x00000002000085a7 */ /* 0x000ea400080010ff */
[----:B--2---:R-:W-:Y:S05]  /*82a0*/  @!P0 BRA `(.L_x_160) ;  /* 0xfffffffc00f08947 */ /* 0x004fea000383ffff */
[----:B------:R-:W-:Y:S05]  /*82b0*/  BRA `(.L_x_77) ;  /* 0xffffffb800d47947 */ /* 0x000fea000383ffff */
.L_x_81:
[----:B------:R-:W-:-:S07]  /*82c0*/  MOV R0, UR4 ;  /* 0x0000000400007c02 */ /* 0x000fce0008000f00 */
.L_x_161:
[----:B--2---:R2:W4:Y:S02]  /*82d0*/  SYNCS.PHASECHK.TRANS64.TRYWAIT P0, [R0+URZ], R2 ;  /* 0x00000002000075a7 */ /* 0x00452400080011ff */
[----:B----4-:R-:W-:Y:S05]  /*82e0*/  @!P0 NANOSLEEP.SYNCS 0x989680 ;  /* 0x009896800000895d */ /* 0x010fea0003900000 */
[----:B------:R-:W4:Y:S02]  /*82f0*/  @!P0 SYNCS.PHASECHK.TRANS64 P0, [R0+URZ], R2 ;  /* 0x00000002000085a7 */ /* 0x000f2400080010ff */
[----:B----4-:R-:W-:Y:S05]  /*8300*/  @!P0 BRA `(.L_x_161) ;  /* 0xfffffffc00f08947 */ /* 0x010fea000383ffff */
[----:B------:R-:W-:Y:S05]  /*8310*/  BRA `(.L_x_162) ;  /* 0xffffffbc00887947 */ /* 0x000fea000383ffff */
.L_x_82:
[----:B------:R-:W-:-:S07]  /*8320*/  MOV R0, UR5 ;  /* 0x0000000500007c02 */ /* 0x000fce0008000f00 */
.L_x_163:
[----:B-1----:R1:W2:Y:S02]  /*8330*/  SYNCS.PHASECHK.TRANS64.TRYWAIT P0, [R0+URZ], R3 ;  /* 0x00000003000075a7 */ /* 0x0022a400080011ff */
[----:B--2---:R-:W-:Y:S05]  /*8340*/  @!P0 NANOSLEEP.SYNCS 0x989680 ;  /* 0x009896800000895d */ /* 0x004fea0003900000 */
[----:B------:R-:W2:Y:S02]  /*8350*/  @!P0 SYNCS.PHASECHK.TRANS64 P0, [R0+URZ], R3 ;  /* 0x00000003000085a7 */ /* 0x000ea400080010ff */
[----:B--2---:R-:W-:Y:S05]  /*8360*/  @!P0 BRA `(.L_x_163) ;  /* 0xfffffffc00f08947 */ /* 0x004fea000383ffff */
[----:B------:R-:W-:Y:S05]  /*8370*/  BRA `(.L_x_164) ;  /* 0xffffffbc00947947 */ /* 0x000fea000383ffff */
.L_x_83:
[----:B------:R-:W-:-:S07]  /*8380*/  MOV R0, UR5 ;  /* 0x0000000500007c02 */ /* 0x000fce0008000f00 */
.L_x_165:
[----:B-1----:R1:W2:Y:S02]  /*8390*/  SYNCS.PHASECHK.TRANS64.TRYWAIT P0, [R0+URZ], R3 ;  /* 0x00000003000075a7 */ /* 0x0022a400080011ff */
[----:B--2---:R-:W-:Y:S05]  /*83a0*/  @!P0 NANOSLEEP.SYNCS 0x989680 ;  /* 0x009896800000895d */ /* 0x004fea0003900000 */
[----:B------:R-:W2:Y:S02]  /*83b0*/  @!P0 SYNCS.PHASECHK.TRANS64 P0, [R0+URZ], R3 ;  /* 0x00000003000085a7 */ /* 0x000ea400080010ff */
[----:B--2---:R-:W-:Y:S05]  /*83c0*/  @!P0 BRA `(.L_x_165) ;  /* 0xfffffffc00f08947 */ /* 0x004fea000383ffff */
[----:B------:R-:W-:Y:S05]  /*83d0*/  BRA `(.L_x_166) ;  /* 0xffffffbc00a07947 */ /* 0x000fea000383ffff */
.L_x_84:
[----:B-1----:R-:W-:-:S07]  /*83e0*/  MOV R0, UR4 ;  /* 0x0000000400007c02 */ /* 0x002fce0008000f00 */
.L_x_167:
[----:B-1----:R1:W2:Y:S02]  /*83f0*/  SYNCS.PHASECHK.TRANS64.TRYWAIT P0, [R0+URZ], R2 ;  /* 0x00000002000075a7 */ /* 0x0022a400080011ff */
[----:B--2---:R-:W-:Y:S05]  /*8400*/  @!P0 NANOSLEEP.SYNCS 0x989680 ;  /* 0x009896800000895d */ /* 0x004fea0003900000 */
[----:B------:R-:W2:Y:S02]  /*8410*/  @!P0 SYNCS.PHASECHK.TRANS64 P0, [R0+URZ], R2 ;  /* 0x00000002000085a7 */ /* 0x000ea400080010ff */
[----:B--2---:R-:W-:Y:S05]  /*8420*/  @!P0 BRA `(.L_x_167) ;  /* 0xfffffffc00f08947 */ /* 0x004fea000383ffff */
[----:B------:R-:W-:Y:S05]  /*8430*/  BRA `(.L_x_168) ;  /* 0xffffffbc00ac7947 */ /* 0x000fea000383ffff */
.L_x_89:
[----:B--2---:R2:W3:Y:S02]  /*8440*/  SYNCS.PHASECHK.TRANS64.TRYWAIT P0, [R7+URZ+0x130], R0 ;  /* 0x00013000070075a7 */ /* 0x0044e400080011ff */
[----:B---3--:R-:W-:Y:S05]  /*8450*/  @!P0 NANOSLEEP.SYNCS 0x989680 ;  /* 0x009896800000895d */ /* 0x008fea0003900000 */
[----:B------:R-:W3:Y:S02]  /*8460*/  @!P0 SYNCS.PHASECHK.TRANS64 P0, [R7+URZ+0x130], R0 ;  /* 0x00013000070085a7 */ /* 0x000ee400080010ff */
[----:B---3--:R-:W-:Y:S05]  /*8470*/  @!P0 BRA `(.L_x_89) ;  /* 0xfffffffc00f08947 */ /* 0x008fea000383ffff */
[----:B------:R-:W-:Y:S05]  /*8480*/  BRA `(.L_x_169) ;  /* 0xffffffc000c07947 */ /* 0x000fea000383ffff */
.L_x_92:
[----:B-1----:R-:W-:Y:S07]  /*8490*/  MOV R0, UR17 ;  /* 0x0000001100007c02 */ /* 0x002fee0008000f00 */
.L_x_170:
[----:B-1----:R1:W2:Y:S02]  /*84a0*/  SYNCS.PHASECHK.TRANS64.TRYWAIT P2, [R0+URZ+0x128], R7 ;  /* 0x00012807000075a7 */ /* 0x0022a400080411ff */
[----:B--2---:R-:W-:Y:S05]  /*84b0*/  @!P2 NANOSLEEP.SYNCS 0x989680 ;  /* 0x009896800000a95d */ /* 0x004fea0003900000 */
[----:B------:R-:W2:Y:S02]  /*84c0*/  @!P2 SYNCS.PHASECHK.TRANS64 P2, [R0+URZ+0x128], R7 ;  /* 0x000128070000a5a7 */ /* 0x000ea400080410ff */
[----:B--2---:R-:W-:Y:S05]  /*84d0*/  @!P2 BRA `(.L_x_170) ;  /* 0xfffffffc00f0a947 */ /* 0x004fea000383ffff */
[----:B------:R-:W-:Y:S05]  /*84e0*/  BRA `(.L_x_91) ;  /* 0xffffffc800207947 */ /* 0x000fea000383ffff */
.L_x_95:
[----:B-1----:R-:W-:Y:S07]  /*84f0*/  MOV R0, UR17 ;  /* 0x0000001100007c02 */ /* 0x002fee0008000f00 */
.L_x_171:
[----:B-1----:R1:W2:Y:S02]  /*8500*/  SYNCS.PHASECHK.TRANS64.TRYWAIT P0, [R0+URZ+0x118], R6 ;  /* 0x00011806000075a7 */ /* 0x0022a400080011ff */
[----:B--2---:R-:W-:Y:S05]  /*8510*/  @!P0 NANOSLEEP.SYNCS 0x989680 ;  /* 0x009896800000895d */ /* 0x004fea0003900000 */
[----:B------:R-:W2:Y:S02]  /*8520*/  @!P0 SYNCS.PHASECHK.TRANS64 P0, [R0+URZ+0x118], R6 ;  /* 0x00011806000085a7 */ /* 0x000ea400080010ff */
[----:B--2---:R-:W-:Y:S05]  /*8530*/  @!P0 BRA `(.L_x_171) ;  /* 0xfffffffc00f08947 */ /* 0x004fea000383ffff */
[----:B------:R-:W-:Y:S05]  /*8540*/  BRA `(.L_x_172) ;  /* 0xffffffc800707947 */ /* 0x000fea000383ffff */
.L_x_98:
[----:B--2---:R2:W4:Y:S02]  /*8550*/  SYNCS.PHASECHK.TRANS64.TRYWAIT P0, [R3+URZ+0x130], R0 ;  /* 0x00013000030075a7 */ /* 0x00452400080011ff */
[----:B----4-:R-:W-:Y:S05]  /*8560*/  @!P0 NANOSLEEP.SYNCS 0x989680 ;  /* 0x009896800000895d */ /* 0x010fea0003900000 */
[----:B------:R-:W4:Y:S02]  /*8570*/  @!P0 SYNCS.PHASECHK.TRANS64 P0, [R3+URZ+0x130], R0 ;  /* 0x00013000030085a7 */ /* 0x000f2400080010ff */
[----:B----4-:R-:W-:Y:S05]  /*8580*/  @!P0 BRA `(.L_x_98) ;  /* 0xfffffffc00f08947 */ /* 0x010fea000383ffff */
[----:B------:R-:W-:Y:S05]  /*8590*/  BRA `(.L_x_173) ;  /* 0xffffffcc00c07947 */ /* 0x000fea000383ffff */
.L_x_109:
[----:B-1----:R-:W-:Y:S04]  /*85a0*/  MOV R0, UR44 ;  /* 0x0000002c00007c02 */ /* 0x002fe80008000f00 */
[----:B------:R1:W2:Y:S03]  /*85b0*/  SYNCS.PHASECHK.TRANS64.TRYWAIT P1, [R0+URZ+0x110], R3 ;  /* 0x00011003000075a7 */ /* 0x0002a600080211ff */
[----:B--2---:R-:W-:Y:S05]  /*85c0*/  @!P1 NANOSLEEP.SYNCS 0x989680 ;  /* 0x009896800000995d */ /* 0x004fea0003900000 */
[----:B------:R-:W2:Y:S02]  /*85d0*/  @!P1 SYNCS.PHASECHK.TRANS64 P1, [R0+URZ+0x110], R3 ;  /* 0x00011003000095a7 */ /* 0x000ea400080210ff */
[----:B--2---:R-:W-:Y:S05]  /*85e0*/  @!P1 BRA `(.L_x_109) ;  /* 0xfffffffc00ec9947 */ /* 0x004fea000383ffff */
[----:B------:R-:W-:Y:S05]  /*85f0*/  BRA `(.L_x_108) ;  /* 0xffffffdc00187947 */ /* 0x000fea000383ffff */
.L_x_111:
[----:B------:R1:W1:Y:S02]  /*8600*/  SYNCS.PHASECHK.TRANS64.TRYWAIT P1, [R22+URZ+0x150], R4 ;  /* 0x00015004160075a7 */ /* 0x00026400080211ff */
[----:B-1----:R-:W-:Y:S05]  /*8610*/  @!P1 NANOSLEEP.SYNCS 0x989680 ;  /* 0x009896800000995d */ /* 0x002fea0003900000 */
[----:B------:R-:W1:Y:S02]  /*8620*/  @!P1 SYNCS.PHASECHK.TRANS64 P1, [R22+URZ+0x150], R4 ;  /* 0x00015004160095a7 */ /* 0x000e6400080210ff */
[----:B-1----:R-:W-:Y:S05]  /*8630*/  @!P1 BRA `(.L_x_111) ;  /* 0xfffffffc00f09947 */ /* 0x002fea000383ffff */
[----:B------:R-:W-:Y:S05]  /*8640*/  BRA `(.L_x_110) ;  /* 0xffffffdc005c7947 */ /* 0x000fea000383ffff */
        .weak           $__internal_0_$__cuda_sm10x_tcgen05_guardrail_trap_col_being_dealloced_not_returned_by_alloc
        .type           $__internal_0_$__cuda_sm10x_tcgen05_guardrail_trap_col_being_dealloced_not_returned_by_alloc,@function
        .size           $__internal_0_$__cuda_sm10x_tcgen05_guardrail_trap_col_being_dealloced_not_returned_by_alloc,($__internal_1_$__cuda_sm10x_tcgen05_guardrail_trap_phase_invalid_during_alloc - $__internal_0_$__cuda_sm10x_tcgen05_guardrail_trap_col_being_dealloced_not_returned_by_alloc)
$__internal_0_$__cuda_sm10x_tcgen05_guardrail_trap_col_being_dealloced_not_returned_by_alloc:
[----:B------:R-:W-:Y:S05]  /*8650*/  BPT.TRAP 0x1 ;  /* 0x000000040000795c */ /* 0x000fea0000300000 */
[----:B------:R-:W-:-:S04]  /*8660*/  HFMA2 R3, -RZ, RZ, 0, 0 ;  /* 0x00000000ff037431 */ /* 0x000fc800000001ff */
[----:B------:R-:W-:Y:S05]  /*8670*/  RET.REL.NODEC R2 `(_ZN7cutlass13device_kernelINS_4gemm6kernel13GemmUniversalIN4cute5tupleIJiiiiEEENS1_10collective13CollectiveMmaINS1_35MainloopSm100TmaUmmaWarpSpecializedILi17ELi2ELi4ENS5_IJNS4_1CILi1EEENSA_ILi2EEESB_EEEEENS5_IJNSA_ILi128EEENSA_ILi64EEESG_EEEaNS5_IJlSB_lEEEaSI_NS4_8TiledMMAINS4_8MMA_AtomIJNS4_15SM100_MMA_S8_SSIaaiLi128ELi64ELNS4_4UMMA5MajorE0ELSN_0ELNSM_8SaturateE0EEEEEENS4_6LayoutINS5_IJSB_SB_SB_EEENS5_IJNSA_ILi0EEEST_ST_EEEEENS5_IJNS4_10UnderscoreESW_SW_EEEEENS4_23SM90_TMA_LOAD_MULTICASTENS4_14ComposedLayoutINS4_7SwizzleILi2ELi4ELi3EEENS4_18smem_ptr_flag_bitsILi8EEENSR_INS5_IJNSA_ILi8EEESG_EEENS5_IJSG_SB_EEEEEEEvNS4_8identityENS4_13SM90_TMA_LOADES19_vS1A_EENS_8epilogue10collective18CollectiveEpilogueINS1D_23Sm100TmaWarpSpecializedILi1ELi1ELi64ELb0ELb0EEEJSH_NS5_IJNSR_ISF_SB_EENSR_ISG_SB_EEEEEaSI_aSI_NS1D_6fusion15FusionCallbacksIS1H_NS1L_17LinearCombinationIaiaiLNS_15FloatRoundStyleE2EEESH_S1K_JEEENS4_5SM1004TMEM4LOAD26SM100_TMEM_LOAD_32dp32b64xES1B_S19_NS4_39AutoVectorizingCopyWithAssumedAlignmentILi128EEENS4_14SM90_TMA_STOREES19_S1W_S1W_EEEvvEEEEvNT_6ParamsE) ;  /* 0xffffff7802607950 */ /* 0x000fea0003c3ffff */
        .weak           $__internal_1_$__cuda_sm10x_tcgen05_guardrail_trap_phase_invalid_during_alloc
        .type           $__internal_1_$__cuda_sm10x_tcgen05_guardrail_trap_phase_invalid_during_alloc,@function
        .size           $__internal_1_$__cuda_sm10x_tcgen05_guardrail_trap_phase_invalid_during_alloc,($__internal_2_$__cuda_sm10x_tcgen05_guardrail_trap_unallocated_columns_being_dealloced - $__internal_1_$__cuda_sm10x_tcgen05_guardrail_trap_phase_invalid_during_alloc)
$__internal_1_$__cuda_sm10x_tcgen05_guardrail_trap_phase_invalid_during_alloc:
[----:B------:R-:W-:Y:S05]  /*8680*/  BPT.TRAP 0x1 ;  /* 0x000000040000795c */ /* 0x000fea0000300000 */
[----:B------:R-:W-:-:S04]  /*8690*/  MOV R5, 0x0 ;  /* 0x0000000000057802 */ /* 0x000fc80000000f00 */
[----:B------:R-:W-:Y:S05]  /*86a0*/  RET.REL.NODEC R4 `(_ZN7cutlass13device_kernelINS_4gemm6kernel13GemmUniversalIN4cute5tupleIJiiiiEEENS1_10collective13CollectiveMmaINS1_35MainloopSm100TmaUmmaWarpSpecializedILi17ELi2ELi4ENS5_IJNS4_1CILi1EEENSA_ILi2EEESB_EEEEENS5_IJNSA_ILi128EEENSA_ILi64EEESG_EEEaNS5_IJlSB_lEEEaSI_NS4_8TiledMMAINS4_8MMA_AtomIJNS4_15SM100_MMA_S8_SSIaaiLi128ELi64ELNS4_4UMMA5MajorE0ELSN_0ELNSM_8SaturateE0EEEEEENS4_6LayoutINS5_IJSB_SB_SB_EEENS5_IJNSA_ILi0EEEST_ST_EEEEENS5_IJNS4_10UnderscoreESW_SW_EEEEENS4_23SM90_TMA_LOAD_MULTICASTENS4_14ComposedLayoutINS4_7SwizzleILi2ELi4ELi3EEENS4_18smem_ptr_flag_bitsILi8EEENSR_INS5_IJNSA_ILi8EEESG_EEENS5_IJSG_SB_EEEEEEEvNS4_8identityENS4_13SM90_TMA_LOADES19_vS1A_EENS_8epilogue10collective18CollectiveEpilogueINS1D_23Sm100TmaWarpSpecializedILi1ELi1ELi64ELb0ELb0EEEJSH_NS5_IJNSR_ISF_SB_EENSR_ISG_SB_EEEEEaSI_aSI_NS1D_6fusion15FusionCallbacksIS1H_NS1L_17LinearCombinationIaiaiLNS_15FloatRoundStyleE2EEESH_S1K_JEEENS4_5SM1004TMEM4LOAD26SM100_TMEM_LOAD_32dp32b64xES1B_S19_NS4_39AutoVectorizingCopyWithAssumedAlignmentILi128EEENS4_14SM90_TMA_STOREES19_S1W_S1W_EEEvvEEEEvNT_6ParamsE) ;  /* 0xffffff7804547950 */ /* 0x000fea0003c3ffff */
        .weak           $__internal_2_$__cuda_sm10x_tcgen05_guardrail_trap_unallocated_columns_being_dealloced
        .type           $__internal_2_$__cuda_sm10x_tcgen05_guardrail_trap_unallocated_columns_being_dealloced,@function
        .size           $__internal_2_$__cuda_sm10x_tcgen05_guardrail_trap_unallocated_columns_being_dealloced,(.L_x_175 - $__internal_2_$__cuda_sm10x_tcgen05_guardrail_trap_unallocated_columns_being_dealloced)
$__internal_2_$__cuda_sm10x_tcgen05_guardrail_trap_unallocated_columns_being_dealloced:
[----:B------:R-:W-:Y:S05]  /*86b0*/  BPT.TRAP 0x1 ;  /* 0x000000040000795c */ /* 0x000fea0000300000 */
[----:B------:R-:W-:-:S04]  /*86c0*/  HFMA2 R3, -RZ, RZ, 0, 0 ;  /* 0x00000000ff037431 */ /* 0x000fc800000001ff */
[----:B------:R-:W-:Y:S05]  /*86d0*/  RET.REL.NODEC R2 `(_ZN7cutlass13device_kernelINS_4gemm6kernel13GemmUniversalIN4cute5tupleIJiiiiEEENS1_10collective13CollectiveMmaINS1_35MainloopSm100TmaUmmaWarpSpecializedILi17ELi2ELi4ENS5_IJNS4_1CILi1EEENSA_ILi2EEESB_EEEEENS5_IJNSA_ILi128EEENSA_ILi64EEESG_EEEaNS5_IJlSB_lEEEaSI_NS4_8TiledMMAINS4_8MMA_AtomIJNS4_15SM100_MMA_S8_SSIaaiLi128ELi64ELNS4_4UMMA5MajorE0ELSN_0ELNSM_8SaturateE0EEEEEENS4_6LayoutINS5_IJSB_SB_SB_EEENS5_IJNSA_ILi0EEEST_ST_EEEEENS5_IJNS4_10UnderscoreESW_SW_EEEEENS4_23SM90_TMA_LOAD_MULTICASTENS4_14ComposedLayoutINS4_7SwizzleILi2ELi4ELi3EEENS4_18smem_ptr_flag_bitsILi8EEENSR_INS5_IJNSA_ILi8EEESG_EEENS5_IJSG_SB_EEEEEEEvNS4_8identityENS4_13SM90_TMA_LOADES19_vS1A_EENS_8epilogue10collective18CollectiveEpilogueINS1D_23Sm100TmaWarpSpecializedILi1ELi1ELi64ELb0ELb0EEEJSH_NS5_IJNSR_ISF_SB_EENSR_ISG_SB_EEEEEaSI_aSI_NS1D_6fusion15FusionCallbacksIS1H_NS1L_17LinearCombinationIaiaiLNS_15FloatRoundStyleE2EEESH_S1K_JEEENS4_5SM1004TMEM4LOAD26SM100_TMEM_LOAD_32dp32b64xES1B_S19_NS4_39AutoVectorizingCopyWithAssumedAlignmentILi128EEENS4_14SM90_TMA_STOREES19_S1W_S1W_EEEvvEEEEvNT_6ParamsE) ;  /* 0xffffff7802487950 */ /* 0x000fea0003c3ffff */
.L_x_174:
[----:B------:R-:W-:-:S00]  /*86e0*/  BRA `(.L_x_174) ;  /* 0xfffffffc00fc7947 */ /* 0x000fc0000383ffff */
[----:B------:R-:W-:-:S00]  /*86f0*/  NOP ;  /* 0x0000000000007918 */ /* 0x000fc00000000000 */
        /* <DEDUP_REMOVED lines=8> */
.L_x_175:


//--------------------- .nv.global.init           --------------------------
	.section	.nv.global.init,"aw",@progbits
.nv.global.init:
	.type		$str$27,@object
	.size		$str$27,($str$28 - $str$27)
$str$27:
        /*0000*/ 	.byte	0x28, 0x61, 0x64, 0x64, 0x72, 0x65, 0x73, 0x73, 0x20, 0x26, 0x20, 0x6d, 0x61, 0x73, 0x6b, 0x29
        /*0010*/ 	.byte	0x20, 0x3d, 0x3d, 0x20, 0x30, 0x00
	.type		$str$28,@object
	.size		$str$28,($str$26 - $str$28)
$str$28:
        /*0016*/ 	.byte	0x2f, 0x74, 0x6d, 0x70, 0x2f, 0x63, 0x75, 0x74, 0x6c, 0x61, 0x73, 0x73, 0x5f, 0x73, 0x77, 0x65
        /*0026*/ 	.byte	0x65, 0x70, 0x5f, 0x73, 0x72, 0x63, 0x2f, 0x69, 0x6e, 0x63, 0x6c, 0x75, 0x64, 0x65, 0x2f, 0x63
        /*0036*/ 	.byte	0x75, 0x74, 0x65, 0x2f, 0x70, 0x6f, 0x69, 0x6e, 0x74, 0x65, 0x72, 0x5f, 0x66, 0x6c, 0x61, 0x67
        /*0046*/ 	.byte	0x67, 0x65, 0x64, 0x2e, 0x68, 0x70, 0x70, 0x00
	.type		$str$26,@object
	.size		$str$26,($str$25 - $str$26)
$str$26:
        /*004e*/ 	.byte	0x2f, 0x74, 0x6d, 0x70, 0x2f, 0x63, 0x75, 0x74, 0x6c, 0x61, 0x73, 0x73, 0x5f, 0x73, 0x77, 0x65
        /*005e*/ 	.byte	0x65, 0x70, 0x5f, 0x73, 0x72, 0x63, 0x2f, 0x69, 0x6e, 0x63, 0x6c, 0x75, 0x64, 0x65, 0x2f, 0x63
        /*006e*/ 	.byte	0x75, 0x74, 0x65, 0x2f, 0x61, 0x74, 0x6f, 0x6d, 0x2f, 0x63, 0x6f, 0x70, 0x79, 0x5f, 0x74, 0x72
        /*007e*/ 	.byte	0x61, 0x69, 0x74, 0x73, 0x5f, 0x73, 0x6d, 0x31, 0x30, 0x30, 0x2e, 0x68, 0x70, 0x70, 0x00
	.type		$str$25,@object
	.size		$str$25,(__unnamed_1 - $str$25)
$str$25:
        /*008d*/ 	.byte	0x28, 0x28, 0x75, 0x69, 0x6e, 0x74, 0x33, 0x32, 0x5f, 0x74, 0x28, 0x74, 0x68, 0x72, 0x65, 0x61
        /*009d*/ 	.byte	0x64, 0x49, 0x64, 0x78, 0x2e, 0x78, 0x29, 0x20, 0x2f, 0x20, 0x33, 0x32, 0x29, 0x20, 0x25, 0x20
        /*00ad*/ 	.byte	0x34, 0x29, 0x20, 0x3d, 0x3d, 0x20, 0x28, 0x28, 0x28, 0x74, 0x6d, 0x65, 0x6d, 0x5f, 0x61, 0x64
        /*00bd*/ 	.byte	0x64, 0x72, 0x20, 0x3e, 0x3e, 0x20, 0x31, 0x36, 0x29, 0x20, 0x2f, 0x20, 0x33, 0x32, 0x29, 0x20
        /*00cd*/ 	.byte	0x25, 0x20, 0x34, 0x29, 0x00
	.type		__unnamed_1,@object
	.size		__unnamed_1,(__unnamed_2 - __unnamed_1)
__unnamed_1:
        /*00d2*/ 	.byte	0x61, 0x75, 0x74, 0x6f, 0x20, 0x63, 0x75, 0x74, 0x65, 0x3a, 0x3a, 0x61, 0x73, 0x5f, 0x70, 0x6f
        /* <DEDUP_REMOVED lines=24> */
        /*0262*/ 	.byte	0x5d, 0x00
	.type		__unnamed_2,@object
	.size		__unnamed_2,(.L_2 - __unnamed_2)
__unnamed_2:
        /* <DEDUP_REMOVED lines=42> */
        /*0504*/ 	.byte	0x43, 0x3c, 0x30, 0x3e, 0x3e, 0x3e, 0x3e, 0x5d, 0x00
.L_2:


//--------------------- .nv.shared._ZN7cutlass13device_kernelINS_4gemm6kernel13GemmUniversalIN4cute5tupleIJiiiiEEENS1_10collective13CollectiveMmaINS1_35MainloopSm100TmaUmmaWarpSpecializedILi17ELi2ELi4ENS5_IJNS4_1CILi1EEENSA_ILi2EEESB_EEEEENS5_IJNSA_ILi128EEENSA_ILi64EEESG_EEEaNS5_IJlSB_lEEEaSI_NS4_8TiledMMAINS4_8MMA_AtomIJNS4_15SM100_MMA_S8_SSIaaiLi128ELi64ELNS4_4UMMA5MajorE0ELSN_0ELNSM_8SaturateE0EEEEEENS4_6LayoutINS5_IJSB_SB_SB_EEENS5_IJNSA_ILi0EEEST_ST_EEEEENS5_IJNS4_10UnderscoreESW_SW_EEEEENS4_23SM90_TMA_LOAD_MULTICASTENS4_14ComposedLayoutINS4_7SwizzleILi2ELi4ELi3EEENS4_18smem_ptr_flag_bitsILi8EEENSR_INS5_IJNSA_ILi8EEESG_EEENS5_IJSG_SB_EEEEEEEvNS4_8identityENS4_13SM90_TMA_LOADES19_vS1A_EENS_8epilogue10collective18CollectiveEpilogueINS1D_23Sm100TmaWarpSpecializedILi1ELi1ELi64ELb0ELb0EEEJSH_NS5_IJNSR_ISF_SB_EENSR_ISG_SB_EEEEEaSI_aSI_NS1D_6fusion15FusionCallbacksIS1H_NS1L_17LinearCombinationIaiaiLNS_15FloatRoundStyleE2EEESH_S1K_JEEENS4_5SM1004TMEM4LOAD26SM100_TMEM_LOAD_32dp32b64xES1B_S19_NS4_39AutoVectorizingCopyWithAssumedAlignmentILi128EEENS4_14SM90_TMA_STOREES19_S1W_S1W_EEEvvEEEEvNT_6ParamsE --------------------------
	.section	.nv.shared._ZN7cutlass13device_kernelINS_4gemm6kernel13GemmUniversalIN4cute5tupleIJiiiiEEENS1_10collective13CollectiveMmaINS1_35MainloopSm100TmaUmmaWarpSpecializedILi17ELi2ELi4ENS5_IJNS4_1CILi1EEENSA_ILi2EEESB_EEEEENS5_IJNSA_ILi128EEENSA_ILi64EEESG_EEEaNS5_IJlSB_lEEEaSI_NS4_8TiledMMAINS4_8MMA_AtomIJNS4_15SM100_MMA_S8_SSIaaiLi128ELi64ELNS4_4UMMA5MajorE0ELSN_0ELNSM_8SaturateE0EEEEEENS4_6LayoutINS5_IJSB_SB_SB_EEENS5_IJNSA_ILi0EEEST_ST_EEEEENS5_IJNS4_10UnderscoreESW_SW_EEEEENS4_23SM90_TMA_LOAD_MULTICASTENS4_14ComposedLayoutINS4_7SwizzleILi2ELi4ELi3EEENS4_18smem_ptr_flag_bitsILi8EEENSR_INS5_IJNSA_ILi8EEESG_EEENS5_IJSG_SB_EEEEEEEvNS4_8identityENS4_13SM90_TMA_LOADES19_vS1A_EENS_8epilogue10collective18CollectiveEpilogueINS1D_23Sm100TmaWarpSpecializedILi1ELi1ELi64ELb0ELb0EEEJSH_NS5_IJNSR_ISF_SB_EENSR_ISG_SB_EEEEEaSI_aSI_NS1D_6fusion15FusionCallbacksIS1H_NS1L_17LinearCombinationIaiaiLNS_15FloatRoundStyleE2EEESH_S1K_JEEENS4_5SM1004TMEM4LOAD26SM100_TMEM_LOAD_32dp32b64xES1B_S19_NS4_39AutoVectorizingCopyWithAssumedAlignmentILi128EEENS4_14SM90_TMA_STOREES19_S1W_S1W_EEEvvEEEEvNT_6ParamsE,"aw",@nobits
	.sectionflags	@""
	.align	16
	.zero		1024


//--------------------- .nv.shared.reserved.0     --------------------------
	.section	.nv.shared.reserved.0,"aw",@nobits
	.weak		__nv_reservedSMEM_offset_0_alias
	.size		__nv_reservedSMEM_offset_0_alias, 0, 64
	.other		__nv_reservedSMEM_offset_0_alias,@"STO_CUDA_RESERVED_SHARED STV_DEFAULT"
__nv_reservedSMEM_offset_0_alias:
	.zero		0
.nv.shared.reserved.0:
	.zero		64
	.weak		__nv_reservedSMEM_tcgen05_partition
	.type		__nv_reservedSMEM_tcgen05_partition,@object
	.size		__nv_reservedSMEM_tcgen05_partition,(.L_0 - __nv_reservedSMEM_tcgen05_partition)
__nv_reservedSMEM_tcgen05_partition:
	.zero		32
.L_0:


//--------------------- .nv.global                --------------------------
	.section	.nv.global,"aw",@nobits
.nv.global:
	.type		_ZN39_INTERNAL_05c661ca_4_k_cu_52b45d7d_99184cute1_E,@object
	.size		_ZN39_INTERNAL_05c661ca_4_k_cu_52b45d7d_99184cute1_E,(_ZN39_INTERNAL_05c661ca_4_k_cu_52b45d7d_99184cuda3std3__45__cpo6cbeginE - _ZN39_INTERNAL_05c661ca_4_k_cu_52b45d7d_99184cute1_E)
_ZN39_INTERNAL_05c661ca_4_k_cu_52b45d7d_99184cute1_E:
	.zero		1
	.type		_ZN39_INTERNAL_05c661ca_4_k_cu_52b45d7d_99184cuda3std3__45__cpo6cbeginE,@object
	.size		_ZN39_INTERNAL_05c661ca_4_k_cu_52b45d7d_99184cuda3std3__45__cpo6cbeginE,(_ZN39_INTERNAL_05c661ca_4_k_cu_52b45d7d_99184cuda3std3__48in_placeE - _ZN39_INTERNAL_05c661ca_4_k_cu_52b45d7d_99184cuda3std3__45__cpo6cbeginE)
_ZN39_INTERNAL_05c661ca_4_k_cu_52b45d7d_99184cuda3std3__45__cpo6cbeginE:
	.zero		1
	.type		_ZN39_INTERNAL_05c661ca_4_k_cu_52b45d7d_99184cuda3std3__48in_placeE,@object
	.size		_ZN39_INTERNAL_05c661ca_4_k_cu_52b45d7d_99184cuda3std3__48in_placeE,(_ZN39_INTERNAL_05c661ca_4_k_cu_52b45d7d_99184cuda3std6ranges3__45__cpo9iter_moveE - _ZN39_INTERNAL_05c661ca_4_k_cu_52b45d7d_99184cuda3std3__48in_placeE)
_ZN39_INTERNAL_05c661ca_4_k_cu_52b45d7d_99184cuda3std3__48in_placeE:
	.zero		1
	.type		_ZN39_INTERNAL_05c661ca_4_k_cu_52b45d7d_99184cuda3std6ranges3__45__cpo9iter_moveE,@object
	.size		_ZN39_INTERNAL_05c661ca_4_k_cu_52b45d7d_99184cuda3std6ranges3__45__cpo9iter_moveE,(_ZN39_INTERNAL_05c661ca_4_k_cu_52b45d7d_99184cuda3std3__45__cpo5beginE - _ZN39_INTERNAL_05c661ca_4_k_cu_52b45d7d_99184cuda3std6ranges3__45__cpo9iter_moveE)
_ZN39_INTERNAL_05c661ca_4_k_cu_52b45d7d_99184cuda3std6ranges3__45__cpo9iter_moveE:
	.zero		1
	.type		_ZN39_INTERNAL_05c661ca_4_k_cu_52b45d7d_99184cuda3std3__45__cpo5beginE,@object
	.size		_ZN39_INTERNAL_05c661ca_4_k_cu_52b45d7d_99184cuda3std3__45__cpo5beginE,(_ZN39_INTERNAL_05c661ca_4_k_cu_52b45d7d_99184cuda3std3__441_GLOBAL__N__05c661ca_4_k_cu_52b45d7d_99186ignoreE - _ZN39_INTERNAL_05c661ca_4_k_cu_52b45d7d_99184cuda3std3__45__cpo5beginE)
_ZN39_INTERNAL_05c661ca_4_k_cu_52b45d7d_99184cuda3std3__45__cpo5beginE:
	.zero		1
	.type		_ZN39_INTERNAL_05c661ca_4_k_cu_52b45d7d_99184cuda3std3__441_GLOBAL__N__05c661ca_4_k_cu_52b45d7d_99186ignoreE,@object
	.size		_ZN39_INTERNAL_05c661ca_4_k_cu_52b45d7d_99184cuda3std3__441_GLOBAL__N__05c661ca_4_k_cu_52b45d7d_99186ignoreE,(_ZN39_INTERNAL_05c661ca_4_k_cu_52b45d7d_99184cute7productE - _ZN39_INTERNAL_05c661ca_4_k_cu_52b45d7d_99184cuda3std3__441_GLOBAL__N__05c661ca_4_k_cu_52b45d7d_99186ignoreE)
_ZN39_INTERNAL_05c661ca_4_k_cu_52b45d7d_99184cuda3std3__441_GLOBAL__N__05c661ca_4_k_cu_52b45d7d_99186ignoreE:
	.zero		1
	.type		_ZN39_INTERNAL_05c661ca_4_k_cu_52b45d7d_99184cute7productE,@object
	.size		_ZN39_INTERNAL_05c661ca_4_k_cu_52b45d7d_99184cute7productE,(_ZN39_INTERNAL_05c661ca_4_k_cu_52b45d7d_99184cuda3std3__45__cpo3endE - _ZN39_INTERNAL_05c661ca_4_k_cu_52b45d7d_99184cute7productE)
_ZN39_INTERNAL_05c661ca_4_k_cu_52b45d7d_99184cute7productE:
	.zero		1
	.type		_ZN39_INTERNAL_05c661ca_4_k_cu_52b45d7d_99184cuda3std3__45__cpo3endE,@object
	.size		_ZN39_INTERNAL_05c661ca_4_k_cu_52b45d7d_99184cuda3std3__45__cpo3endE,(_ZN39_INTERNAL_05c661ca_4_k_cu_52b45d7d_99184cuda3std3__419piecewise_constructE - _ZN39_INTERNAL_05c661ca_4_k_cu_52b45d7d_99184cuda3std3__45__cpo3endE)
_ZN39_INTERNAL_05c661ca_4_k_cu_52b45d7d_99184cuda3std3__45__cpo3endE:
	.zero		1
	.type		_ZN39_INTERNAL_05c661ca_4_k_cu_52b45d7d_99184cuda3std3__419piecewise_constructE,@object
	.size		_ZN39_INTERNAL_05c661ca_4_k_cu_52b45d7d_99184cuda3std3__419piecewise_constructE,(_ZN39_INTERNAL_05c661ca_4_k_cu_52b45d7d_99184cuda3std3__45__cpo4cendE - _ZN39_INTERNAL_05c661ca_4_k_cu_52b45d7d_99184cuda3std3__419piecewise_constructE)
_ZN39_INTERNAL_05c661ca_4_k_cu_52b45d7d_99184cuda3std3__419piecewise_constructE:
	.zero		1
	.type		_ZN39_INTERNAL_05c661ca_4_k_cu_52b45d7d_99184cuda3std3__45__cpo4cendE,@object
	.size		_ZN39_INTERNAL_05c661ca_4_k_cu_52b45d7d_99184cuda3std3__45__cpo4cendE,(_ZN39_INTERNAL_05c661ca_4_k_cu_52b45d7d_99184cuda3std6ranges3__45__cpo4swapE - _ZN39_INTERNAL_05c661ca_4_k_cu_52b45d7d_99184cuda3std3__45__cpo4cendE)
_ZN39_INTERNAL_05c661ca_4_k_cu_52b45d7d_99184cuda3std3__45__cpo4cendE:
	.zero		1
	.type		_ZN39_INTERNAL_05c661ca_4_k_cu_52b45d7d_99184cuda3std6ranges3__45__cpo4swapE,@object
	.size		_ZN39_INTERNAL_05c661ca_4_k_cu_52b45d7d_99184cuda3std6ranges3__45__cpo4swapE,(.L_10 - _ZN39_INTERNAL_05c661ca_4_k_cu_52b45d7d_99184cuda3std6ranges3__45__cpo4swapE)
_ZN39_INTERNAL_05c661ca_4_k_cu_52b45d7d_99184cuda3std6ranges3__45__cpo4swapE:
	.zero		1
.L_10:


//--------------------- .nv.constant0._ZN7cutlass13device_kernelINS_4gemm6kernel13GemmUniversalIN4cute5tupleIJiiiiEEENS1_10collective13CollectiveMmaINS1_35MainloopSm100TmaUmmaWarpSpecializedILi17ELi2ELi4ENS5_IJNS4_1CILi1EEENSA_ILi2EEESB_EEEEENS5_IJNSA_ILi128EEENSA_ILi64EEESG_EEEaNS5_IJlSB_lEEEaSI_NS4_8TiledMMAINS4_8MMA_AtomIJNS4_15SM100_MMA_S8_SSIaaiLi128ELi64ELNS4_4UMMA5MajorE0ELSN_0ELNSM_8SaturateE0EEEEEENS4_6LayoutINS5_IJSB_SB_SB_EEENS5_IJNSA_ILi0EEEST_ST_EEEEENS5_IJNS4_10UnderscoreESW_SW_EEEEENS4_23SM90_TMA_LOAD_MULTICASTENS4_14ComposedLayoutINS4_7SwizzleILi2ELi4ELi3EEENS4_18smem_ptr_flag_bitsILi8EEENSR_INS5_IJNSA_ILi8EEESG_EEENS5_IJSG_SB_EEEEEEEvNS4_8identityENS4_13SM90_TMA_LOADES19_vS1A_EENS_8epilogue10collective18CollectiveEpilogueINS1D_23Sm100TmaWarpSpecializedILi1ELi1ELi64ELb0ELb0EEEJSH_NS5_IJNSR_ISF_SB_EENSR_ISG_SB_EEEEEaSI_aSI_NS1D_6fusion15FusionCallbacksIS1H_NS1L_17LinearCombinationIaiaiLNS_15FloatRoundStyleE2EEESH_S1K_JEEENS4_5SM1004TMEM4LOAD26SM100_TMEM_LOAD_32dp32b64xES1B_S19_NS4_39AutoVectorizingCopyWithAssumedAlignmentILi128EEENS4_14SM90_TMA_STOREES19_S1W_S1W_EEEvvEEEEvNT_6ParamsE --------------------------
	.section	.nv.constant0._ZN7cutlass13device_kernelINS_4gemm6kernel13GemmUniversalIN4cute5tupleIJiiiiEEENS1_10collective13CollectiveMmaINS1_35MainloopSm100TmaUmmaWarpSpecializedILi17ELi2ELi4ENS5_IJNS4_1CILi1EEENSA_ILi2EEESB_EEEEENS5_IJNSA_ILi128EEENSA_ILi64EEESG_EEEaNS5_IJlSB_lEEEaSI_NS4_8TiledMMAINS4_8MMA_AtomIJNS4_15SM100_MMA_S8_SSIaaiLi128ELi64ELNS4_4UMMA5MajorE0ELSN_0ELNSM_8SaturateE0EEEEEENS4_6LayoutINS5_IJSB_SB_SB_EEENS5_IJNSA_ILi0EEEST_ST_EEEEENS5_IJNS4_10UnderscoreESW_SW_EEEEENS4_23SM90_TMA_LOAD_MULTICASTENS4_14ComposedLayoutINS4_7SwizzleILi2ELi4ELi3EEENS4_18smem_ptr_flag_bitsILi8EEENSR_INS5_IJNSA_ILi8EEESG_EEENS5_IJSG_SB_EEEEEEEvNS4_8identityENS4_13SM90_TMA_LOADES19_vS1A_EENS_8epilogue10collective18CollectiveEpilogueINS1D_23Sm100TmaWarpSpecializedILi1ELi1ELi64ELb0ELb0EEEJSH_NS5_IJNSR_ISF_SB_EENSR_ISG_SB_EEEEEaSI_aSI_NS1D_6fusion15FusionCallbacksIS1H_NS1L_17LinearCombinationIaiaiLNS_15FloatRoundStyleE2EEESH_S1K_JEEENS4_5SM1004TMEM4LOAD26SM100_TMEM_LOAD_32dp32b64xES1B_S19_NS4_39AutoVectorizingCopyWithAssumedAlignmentILi128EEENS4_14SM90_TMA_STOREES19_S1W_S1W_EEEvvEEEEvNT_6ParamsE,"a",@progbits
	.sectionflags	@""
	.align	4
.nv.constant0._ZN7cutlass13device_kernelINS_4gemm6kernel13GemmUniversalIN4cute5tupleIJiiiiEEENS1_10collective13CollectiveMmaINS1_35MainloopSm100TmaUmmaWarpSpecializedILi17ELi2ELi4ENS5_IJNS4_1CILi1EEENSA_ILi2EEESB_EEEEENS5_IJNSA_ILi128EEENSA_ILi64EEESG_EEEaNS5_IJlSB_lEEEaSI_NS4_8TiledMMAINS4_8MMA_AtomIJNS4_15SM100_MMA_S8_SSIaaiLi128ELi64ELNS4_4UMMA5MajorE0ELSN_0ELNSM_8SaturateE0EEEEEENS4_6LayoutINS5_IJSB_SB_SB_EEENS5_IJNSA_ILi0EEEST_ST_EEEEENS5_IJNS4_10UnderscoreESW_SW_EEEEENS4_23SM90_TMA_LOAD_MULTICASTENS4_14ComposedLayoutINS4_7SwizzleILi2ELi4ELi3EEENS4_18smem_ptr_flag_bitsILi8EEENSR_INS5_IJNSA_ILi8EEESG_EEENS5_IJSG_SB_EEEEEEEvNS4_8identityENS4_13SM90_TMA_LOADES19_vS1A_EENS_8epilogue10collective18CollectiveEpilogueINS1D_23Sm100TmaWarpSpecializedILi1ELi1ELi64ELb0ELb0EEEJSH_NS5_IJNSR_ISF_SB_EENSR_ISG_SB_EEEEEaSI_aSI_NS1D_6fusion15FusionCallbacksIS1H_NS1L_17LinearCombinationIaiaiLNS_15FloatRoundStyleE2EEESH_S1K_JEEENS4_5SM1004TMEM4LOAD26SM100_TMEM_LOAD_32dp32b64xES1B_S19_NS4_39AutoVectorizingCopyWithAssumedAlignmentILi128EEENS4_14SM90_TMA_STOREES19_S1W_S1W_EEEvvEEEEvNT_6ParamsE:
	.zero		2944


//--------------------- SYMBOLS --------------------------

	.type		.nv.reservedSmem.offset0,@object
	.size		.nv.reservedSmem.offset0,0x4
	.type		.nv.reservedSmem.cap,@object
	.size		.nv.reservedSmem.cap,0x4
	.type		__assertfail,@function
